def attn_fwd(
    Q,
    K,
    V,
    Out,
    Lse,
    sm_scale,
    stride_qz,
    stride_qh,
    stride_qm,
    stride_qk,
    stride_kz,
    stride_kh,
    stride_kn,
    stride_kk,
    stride_vz,
    stride_vh,
    stride_vn,
    stride_vk,
    stride_oz,
    stride_oh,
    stride_om,
    stride_ok,
    seqlen_q,
    seqlen_k,
    BLOCK_M: tl.constexpr,
    BLOCK_N: tl.constexpr,
    HEAD_DIM: tl.constexpr,
    CAUSAL: tl.constexpr,
):
    start_m = tl.program_id(0)
    off_hz = tl.program_id(1)
    q_off = off_hz * stride_qh
    k_off = off_hz * stride_kh
    v_off = off_hz * stride_vh
    offs_m = start_m * BLOCK_M + tl.arange(0, BLOCK_M)
    offs_d = tl.arange(0, HEAD_DIM)
    offs_n = tl.arange(0, BLOCK_N)
    q_ptrs = Q + q_off + offs_m[:, None] * stride_qm + offs_d[None, :] * stride_qk
    k_ptrs = K + k_off + offs_d[:, None] * stride_kk + offs_n[None, :] * stride_kn
    v_ptrs = V + v_off + offs_n[:, None] * stride_vn + offs_d[None, :] * stride_vk
    m_i = tl.full([BLOCK_M], float("-inf"), dtype=tl.float32)
    l_i = tl.zeros([BLOCK_M], dtype=tl.float32) + 1.0
    acc = tl.zeros([BLOCK_M, HEAD_DIM], dtype=tl.float32)
    q = tl.load(q_ptrs)
    acc, l_i, m_i = _attn_fwd_inner(
        acc,
        l_i,
        m_i,
        q,
        k_ptrs,
        v_ptrs,
        sm_scale,
        stride_kn,
        stride_vn,
        start_m,
        seqlen_k,
        BLOCK_M,
        BLOCK_N,
        HEAD_DIM,
        CAUSAL,
    )
    acc = acc / l_i[:, None]
    lse = m_i + tl.math.log2(l_i) / 1.4426950408889634
    o_ptrs = (
        Out
        + off_hz * stride_oh
        + offs_m[:, None] * stride_om
        + offs_d[None, :] * stride_ok
    )
    tl.store(o_ptrs, acc.to(Out.dtype.element_ty))
    tl.store(Lse + off_hz * seqlen_q + offs_m, lse)

# config = {"BLOCK_M": 256, "BLOCK_N": 64, "HEAD_DIM": 32, "arch": "sm_100", "causal": true, "dtype": "fp16", "num_stages": 2, "num_warps": 8}
# arch = sm_100


// ===== COMPILED SASS (sm_100a) =====

	.target	sm_100a

	.elftype	@"ET_EXEC"


//--------------------- .note.nv.tkinfo           --------------------------
	.section	.note.nv.tkinfo,"",@"SHT_NOTE"
	.sectionflags	@"SHF_NOTE_NV_TKINFO"
	.tkinfo
        /*0018*/ 	.word	0x00000081
        /*0030*/ 	.string	""
        /*0030*/ 	.string	"ptxas-blackwell"
        /*0030*/ 	.string	"Cuda compilation tools, release 12.9, V12.9.86"
        /*0030*/ 	.string	"Build cuda_12.9.r12.9/compiler.36037853_0"
        /*0030*/ 	.string	"-v  -suppress-debug-info  -lineinfo  -arch sm_100a "



//--------------------- .note.nv.cuver            --------------------------
	.section	.note.nv.cuver,"",@"SHT_NOTE"
	.sectionflags	@"SHF_NOTE_NV_CUVER"
        /*0018*/ 	.short	0x0001
        /*001a*/ 	.short	0x0064
        /*001c*/ 	.short	0x0001
        /*001e*/ 	.short	0x0000
        /*0020*/ 	.short	0x0001
        /*0022*/ 	.short	0x0000


//--------------------- .nv.info                  --------------------------
	.section	.nv.info,"",@"SHT_CUDA_INFO"
	.align	4


	//----- nvinfo : EIATTR_REGCOUNT
	.align		4
        /*0000*/ 	.byte	0x04, 0x2f
        /*0002*/ 	.short	(.L_5 - .L_4)
	.align		4
.L_4:
        /*0004*/ 	.word	index@(attn_fwd)
        /*0008*/ 	.word	0x000000c4


	//----- nvinfo : EIATTR_FRAME_SIZE
	.align		4
.L_5:
        /*000c*/ 	.byte	0x04, 0x11
        /*000e*/ 	.short	(.L_7 - .L_6)
	.align		4
.L_6:
        /*0010*/ 	.word	index@($__internal_2_$__cuda_sm10x_tcgen05_guardrail_trap_unallocated_columns_being_dealloced)
        /*0014*/ 	.word	0x00000000


	//----- nvinfo : EIATTR_FRAME_SIZE
	.align		4
.L_7:
        /*0018*/ 	.byte	0x04, 0x11
        /*001a*/ 	.short	(.L_9 - .L_8)
	.align		4
.L_8:
        /*001c*/ 	.word	index@($__internal_1_$__cuda_sm10x_tcgen05_guardrail_trap_phase_invalid_during_alloc)
        /*0020*/ 	.word	0x00000000


	//----- nvinfo : EIATTR_FRAME_SIZE
	.align		4
.L_9:
        /*0024*/ 	.byte	0x04, 0x11
        /*0026*/ 	.short	(.L_11 - .L_10)
	.align		4
.L_10:
        /*0028*/ 	.word	index@($__internal_0_$__cuda_sm10x_tcgen05_guardrail_trap_col_being_dealloced_not_returned_by_alloc)
        /*002c*/ 	.word	0x00000000


	//----- nvinfo : EIATTR_FRAME_SIZE
	.align		4
.L_11:
        /*0030*/ 	.byte	0x04, 0x11
        /*0032*/ 	.short	(.L_13 - .L_12)
	.align		4
.L_12:
        /*0034*/ 	.word	index@(attn_fwd)
        /*0038*/ 	.word	0x00000000


	//----- nvinfo : EIATTR_MIN_STACK_SIZE
	.align		4
.L_13:
        /*003c*/ 	.byte	0x04, 0x12
        /*003e*/ 	.short	(.L_15 - .L_14)
	.align		4
.L_14:
        /*0040*/ 	.word	index@(attn_fwd)
        /*0044*/ 	.word	0x00000000
.L_15:


//--------------------- .nv.info.attn_fwd         --------------------------
	.section	.nv.info.attn_fwd,"",@"SHT_CUDA_INFO"
	.sectionflags	@""
	.align	4


	//----- nvinfo : EIATTR_CUDA_API_VERSION
	.align		4
        /*0000*/ 	.byte	0x04, 0x37
        /*0002*/ 	.short	(.L_17 - .L_16)
.L_16:
        /*0004*/ 	.word	0x00000081


	//----- nvinfo : EIATTR_KPARAM_INFO
	.align		4
.L_17:
        /*0008*/ 	.byte	0x04, 0x17
        /*000a*/ 	.short	(.L_19 - .L_18)
.L_18:
        /*000c*/ 	.word	0x00000000
        /*0010*/ 	.short	0x0019
        /*0012*/ 	.short	0x0080
        /*0014*/ 	.byte	0x00, 0xf4, 0x21, 0x00


	//----- nvinfo : EIATTR_KPARAM_INFO
	.align		4
.L_19:
        /*0018*/ 	.byte	0x04, 0x17
        /*001a*/ 	.short	(.L_21 - .L_20)
.L_20:
        /*001c*/ 	.word	0x00000000
        /*0020*/ 	.short	0x0018
        /*0022*/ 	.short	0x0078
        /*0024*/ 	.byte	0x00, 0xf4, 0x21, 0x00


	//----- nvinfo : EIATTR_KPARAM_INFO
	.align		4
.L_21:
        /*0028*/ 	.byte	0x04, 0x17
        /*002a*/ 	.short	(.L_23 - .L_22)
.L_22:
        /*002c*/ 	.word	0x00000000
        /*0030*/ 	.short	0x0017
        /*0032*/ 	.short	0x0070
        /*0034*/ 	.byte	0x00, 0xf0, 0x11, 0x00


	//----- nvinfo : EIATTR_KPARAM_INFO
	.align		4
.L_23:
        /*0038*/ 	.byte	0x04, 0x17
        /*003a*/ 	.short	(.L_25 - .L_24)
.L_24:
        /*003c*/ 	.word	0x00000000
        /*0040*/ 	.short	0x0016
        /*0042*/ 	.short	0x006c
        /*0044*/ 	.byte	0x00, 0xf0, 0x11, 0x00


	//----- nvinfo : EIATTR_KPARAM_INFO
	.align		4
.L_25:
        /*0048*/ 	.byte	0x04, 0x17
        /*004a*/ 	.short	(.L_27 - .L_26)
.L_26:
        /*004c*/ 	.word	0x00000000
        /*0050*/ 	.short	0x0015
        /*0052*/ 	.short	0x0068
        /*0054*/ 	.byte	0x00, 0xf0, 0x11, 0x00


	//----- nvinfo : EIATTR_KPARAM_INFO
	.align		4
.L_27:
        /*0058*/ 	.byte	0x04, 0x17
        /*005a*/ 	.short	(.L_29 - .L_28)
.L_28:
        /*005c*/ 	.word	0x00000000
        /*0060*/ 	.short	0x0014
        /*0062*/ 	.short	0x0064
        /*0064*/ 	.byte	0x00, 0xf0, 0x11, 0x00


	//----- nvinfo : EIATTR_KPARAM_INFO
	.align		4
.L_29:
        /*0068*/ 	.byte	0x04, 0x17
        /*006a*/ 	.short	(.L_31 - .L_30)
.L_30:
        /*006c*/ 	.word	0x00000000
        /*0070*/ 	.short	0x0013
        /*0072*/ 	.short	0x0060
        /*0074*/ 	.byte	0x00, 0xf0, 0x11, 0x00


	//----- nvinfo : EIATTR_KPARAM_INFO
	.align		4
.L_31:
        /*0078*/ 	.byte	0x04, 0x17
        /*007a*/ 	.short	(.L_33 - .L_32)
.L_32:
        /*007c*/ 	.word	0x00000000
        /*0080*/ 	.short	0x0012
        /*0082*/ 	.short	0x005c
        /*0084*/ 	.byte	0x00, 0xf0, 0x11, 0x00


	//----- nvinfo : EIATTR_KPARAM_INFO
	.align		4
.L_33:
        /*0088*/ 	.byte	0x04, 0x17
        /*008a*/ 	.short	(.L_35 - .L_34)
.L_34:
        /*008c*/ 	.word	0x00000000
        /*0090*/ 	.short	0x0011
        /*0092*/ 	.short	0x0058
        /*0094*/ 	.byte	0x00, 0xf0, 0x11, 0x00


	//----- nvinfo : EIATTR_KPARAM_INFO
	.align		4
.L_35:
        /*0098*/ 	.byte	0x04, 0x17
        /*009a*/ 	.short	(.L_37 - .L_36)
.L_36:
        /*009c*/ 	.word	0x00000000
        /*00a0*/ 	.short	0x0010
        /*00a2*/ 	.short	0x0054
        /*00a4*/ 	.byte	0x00, 0xf0, 0x11, 0x00


	//----- nvinfo : EIATTR_KPARAM_INFO
	.align		4
.L_37:
        /*00a8*/ 	.byte	0x04, 0x17
        /*00aa*/ 	.short	(.L_39 - .L_38)
.L_38:
        /*00ac*/ 	.word	0x00000000
        /*00b0*/ 	.short	0x000f
        /*00b2*/ 	.short	0x0050
        /*00b4*/ 	.byte	0x00, 0xf0, 0x11, 0x00


	//----- nvinfo : EIATTR_KPARAM_INFO
	.align		4
.L_39:
        /*00b8*/ 	.byte	0x04, 0x17
        /*00ba*/ 	.short	(.L_41 - .L_40)
.L_40:
        /*00bc*/ 	.word	0x00000000
        /*00c0*/ 	.short	0x000e
        /*00c2*/ 	.short	0x004c
        /*00c4*/ 	.byte	0x00, 0xf0, 0x11, 0x00


	//----- nvinfo : EIATTR_KPARAM_INFO
	.align		4
.L_41:
        /*00c8*/ 	.byte	0x04, 0x17
        /*00ca*/ 	.short	(.L_43 - .L_42)
.L_42:
        /*00cc*/ 	.word	0x00000000
        /*00d0*/ 	.short	0x000d
        /*00d2*/ 	.short	0x0048
        /*00d4*/ 	.byte	0x00, 0xf0, 0x11, 0x00


	//----- nvinfo : EIATTR_KPARAM_INFO
	.align		4
.L_43:
        /*00d8*/ 	.byte	0x04, 0x17
        /*00da*/ 	.short	(.L_45 - .L_44)
.L_44:
        /*00dc*/ 	.word	0x00000000
        /*00e0*/ 	.short	0x000c
        /*00e2*/ 	.short	0x0044
        /*00e4*/ 	.byte	0x00, 0xf0, 0x11, 0x00


	//----- nvinfo : EIATTR_KPARAM_INFO
	.align		4
.L_45:
        /*00e8*/ 	.byte	0x04, 0x17
        /*00ea*/ 	.short	(.L_47 - .L_46)
.L_46:
        /*00ec*/ 	.word	0x00000000
        /*00f0*/ 	.short	0x000b
        /*00f2*/ 	.short	0x0040
        /*00f4*/ 	.byte	0x00, 0xf0, 0x11, 0x00


	//----- nvinfo : EIATTR_KPARAM_INFO
	.align		4
.L_47:
        /*00f8*/ 	.byte	0x04, 0x17
        /*00fa*/ 	.short	(.L_49 - .L_48)
.L_48:
        /*00fc*/ 	.word	0x00000000
        /*0100*/ 	.short	0x000a
        /*0102*/ 	.short	0x003c
        /*0104*/ 	.byte	0x00, 0xf0, 0x11, 0x00


	//----- nvinfo : EIATTR_KPARAM_INFO
	.align		4
.L_49:
        /*0108*/ 	.byte	0x04, 0x17
        /*010a*/ 	.short	(.L_51 - .L_50)
.L_50:
        /*010c*/ 	.word	0x00000000
        /*0110*/ 	.short	0x0009
        /*0112*/ 	.short	0x0038
        /*0114*/ 	.byte	0x00, 0xf0, 0x11, 0x00


	//----- nvinfo : EIATTR_KPARAM_INFO
	.align		4
.L_51:
        /*0118*/ 	.byte	0x04, 0x17
        /*011a*/ 	.short	(.L_53 - .L_52)
.L_52:
        /*011c*/ 	.word	0x00000000
        /*0120*/ 	.short	0x0008
        /*0122*/ 	.short	0x0034
        /*0124*/ 	.byte	0x00, 0xf0, 0x11, 0x00


	//----- nvinfo : EIATTR_KPARAM_INFO
	.align		4
.L_53:
        /*0128*/ 	.byte	0x04, 0x17
        /*012a*/ 	.short	(.L_55 - .L_54)
.L_54:
        /*012c*/ 	.word	0x00000000
        /*0130*/ 	.short	0x0007
        /*0132*/ 	.short	0x0030
        /*0134*/ 	.byte	0x00, 0xf0, 0x11, 0x00


	//----- nvinfo : EIATTR_KPARAM_INFO
	.align		4
.L_55:
        /*0138*/ 	.byte	0x04, 0x17
        /*013a*/ 	.short	(.L_57 - .L_56)
.L_56:
        /*013c*/ 	.word	0x00000000
        /*0140*/ 	.short	0x0006
        /*0142*/ 	.short	0x002c
        /*0144*/ 	.byte	0x00, 0xf0, 0x11, 0x00


	//----- nvinfo : EIATTR_KPARAM_INFO
	.align		4
.L_57:
        /*0148*/ 	.byte	0x04, 0x17
        /*014a*/ 	.short	(.L_59 - .L_58)
.L_58:
        /*014c*/ 	.word	0x00000000
        /*0150*/ 	.short	0x0005
        /*0152*/ 	.short	0x0028
        /*0154*/ 	.byte	0x00, 0xf0, 0x11, 0x00


	//----- nvinfo : EIATTR_KPARAM_INFO
	.align		4
.L_59:
        /*0158*/ 	.byte	0x04, 0x17
        /*015a*/ 	.short	(.L_61 - .L_60)
.L_60:
        /*015c*/ 	.word	0x00000000
        /*0160*/ 	.short	0x0004
        /*0162*/ 	.short	0x0020
        /*0164*/ 	.byte	0x00, 0xf4, 0x21, 0x00


	//----- nvinfo : EIATTR_KPARAM_INFO
	.align		4
.L_61:
        /*0168*/ 	.byte	0x04, 0x17
        /*016a*/ 	.short	(.L_63 - .L_62)
.L_62:
        /*016c*/ 	.word	0x00000000
        /*0170*/ 	.short	0x0003
        /*0172*/ 	.short	0x0018
        /*0174*/ 	.byte	0x00, 0xf4, 0x21, 0x00


	//----- nvinfo : EIATTR_KPARAM_INFO
	.align		4
.L_63:
        /*0178*/ 	.byte	0x04, 0x17
        /*017a*/ 	.short	(.L_65 - .L_64)
.L_64:
        /*017c*/ 	.word	0x00000000
        /*0180*/ 	.short	0x0002
        /*0182*/ 	.short	0x0010
        /*0184*/ 	.byte	0x00, 0xf4, 0x21, 0x00


	//----- nvinfo : EIATTR_KPARAM_INFO
	.align		4
.L_65:
        /*0188*/ 	.byte	0x04, 0x17
        /*018a*/ 	.short	(.L_67 - .L_66)
.L_66:
        /*018c*/ 	.word	0x00000000
        /*0190*/ 	.short	0x0001
        /*0192*/ 	.short	0x0008
        /*0194*/ 	.byte	0x00, 0xf4, 0x21, 0x00


	//----- nvinfo : EIATTR_KPARAM_INFO
	.align		4
.L_67:
        /*0198*/ 	.byte	0x04, 0x17
        /*019a*/ 	.short	(.L_69 - .L_68)
.L_68:
        /*019c*/ 	.word	0x00000000
        /*01a0*/ 	.short	0x0000
        /*01a2*/ 	.short	0x0000
        /*01a4*/ 	.byte	0x00, 0xf4, 0x21, 0x00


	//----- nvinfo : EIATTR_AT_ENTRY_FRAGMENTS
	.align		4
.L_69:
        /*01a8*/ 	.byte	0x04, 0x4f
        /*01aa*/ 	.short	(.L_71 - .L_70)


	//   ....[0]....
.L_70:
        /*01ac*/ 	.word	0x00000004


	//----- nvinfo : EIATTR_RESERVED_SMEM_USED
	.align		4
.L_71:
        /*01b0*/ 	.byte	0x01, 0x41
	.zero		2


	//----- nvinfo : EIATTR_SPARSE_MMA_MASK
	.align		4
        /*01b4*/ 	.byte	0x03, 0x50
        /*01b6*/ 	.short	0x0000


	//----- nvinfo : EIATTR_TCGEN05_1CTA_USED
	.align		4
        /*01b8*/ 	.byte	0x01, 0x51
	.zero		2


	//----- nvinfo : EIATTR_MAXREG_COUNT
	.align		4
        /*01bc*/ 	.byte	0x03, 0x1b
        /*01be*/ 	.short	0x00ff


	//----- nvinfo : EIATTR_NUM_BARRIERS
	.align		4
        /*01c0*/ 	.byte	0x02, 0x4c
        /*01c2*/ 	.byte	0x01
	.zero		1


	//----- nvinfo : EIATTR_INT_WARP_WIDE_INSTR_OFFSETS
	.align		4
        /*01c4*/ 	.byte	0x04, 0x31
        /*01c6*/ 	.short	(.L_73 - .L_72)


	//   ....[0]....
.L_72:
        /*01c8*/ 	.word	0x000011a0


	//   ....[1]....
        /*01cc*/ 	.word	0x000011c0


	//   ....[2]....
        /*01d0*/ 	.word	0x00001570


	//   ....[3]....
        /*01d4*/ 	.word	0x00001640


	//   ....[4]....
        /*01d8*/ 	.word	0x000052a0


	//   ....[5]....
        /*01dc*/ 	.word	0x0000a1f0


	//   ....[6]....
        /*01e0*/ 	.word	0x0000a240


	//----- nvinfo : EIATTR_COOP_GROUP_MASK_REGIDS
	.align		4
.L_73:
        /*01e4*/ 	.byte	0x04, 0x29
        /*01e6*/ 	.short	(.L_75 - .L_74)


	//   ....[0]....
.L_74:
        /*01e8*/ 	.word	0xffffffff


	//   ....[1]....
        /*01ec*/ 	.word	0xffffffff


	//   ....[2]....
        /*01f0*/ 	.word	0xffffffff


	//   ....[3]....
        /*01f4*/ 	.word	0xffffffff


	//----- nvinfo : EIATTR_COOP_GROUP_INSTR_OFFSETS
	.align		4
.L_75:
        /*01f8*/ 	.byte	0x04, 0x28
        /*01fa*/ 	.short	(.L_77 - .L_76)


	//   ....[0]....
.L_76:
        /*01fc*/ 	.word	0x00000050


	//   ....[1]....
        /*0200*/ 	.word	0x00000310


	//   ....[2]....
        /*0204*/ 	.word	0x0000a080


	//   ....[3]....
        /*0208*/ 	.word	0x0000a2f0


	//----- nvinfo : EIATTR_VRC_CTA_INIT_COUNT
	.align		4
.L_77:
        /*020c*/ 	.byte	0x02, 0x4a
        /*020e*/ 	.byte	0x80
	.zero		1


	//----- nvinfo : EIATTR_MBARRIER_INSTR_OFFSETS
	.align		4
        /*0210*/ 	.byte	0x04, 0x39
        /*0212*/ 	.short	(.L_79 - .L_78)


	//   ....[0]....
.L_78:
        /*0214*/ 	.word	0x000014a0
        /*0218*/ 	.word	0x000000ff
        /*021c*/ 	.word	0x00007000
        /*0220*/ 	.short	0x0100
        /*0222*/ 	.byte	0x09
	.zero		1


	//   ....[1]....
        /*0224*/ 	.word	0x00001630
        /*0228*/ 	.word	0x000000ff
        /*022c*/ 	.word	0x00007008
        /*0230*/ 	.short	0x0100
        /*0232*/ 	.byte	0x09
	.zero		1


	//   ....[2]....
        /*0234*/ 	.word	0x00001710
        /*0238*/ 	.word	0x000000ff
        /*023c*/ 	.word	0x00005000
        /*0240*/ 	.short	0x0100
        /*0242*/ 	.byte	0x09
	.zero		1


	//   ....[3]....
        /*0244*/ 	.word	0x00001990
        /*0248*/ 	.word	0x000000ff
        /*024c*/ 	.word	0x00005000
        /*0250*/ 	.short	0x010a
        /*0252*/ 	.byte	0x09
	.zero		1


	//   ....[4]....
        /*0254*/ 	.word	0x00001a20
        /*0258*/ 	.word	0x000000ff
        /*025c*/ 	.word	0x00005000
        /*0260*/ 	.short	0x0108
        /*0262*/ 	.byte	0x09
	.zero		1


	//   ....[5]....
        /*0264*/ 	.word	0x00005520
        /*0268*/ 	.word	0x000000ff
        /*026c*/ 	.word	0x00007010
        /*0270*/ 	.short	0x0100
        /*0272*/ 	.byte	0x09
	.zero		1


	//   ....[6]....
        /*0274*/ 	.word	0x000057f0
        /*0278*/ 	.word	0x000000ff
        /*027c*/ 	.word	0x00007010
        /*0280*/ 	.short	0x010a
        /*0282*/ 	.byte	0x09
	.zero		1


	//   ....[7]....
        /*0284*/ 	.word	0x00005b60
        /*0288*/ 	.word	0x000000ff
        /*028c*/ 	.word	0x00007010
        /*0290*/ 	.short	0x0108
        /*0292*/ 	.byte	0x09
	.zero		1


	//   ....[8]....
        /*0294*/ 	.word	0x00007140
        /*0298*/ 	.word	0x000000ff
        /*029c*/ 	.word	0x00000000
        /*02a0*/ 	.short	0x010a
        /*02a2*/ 	.byte	0x17
	.zero		1


	//   ....[9]....
        /*02a4*/ 	.word	0x00008b90
        /*02a8*/ 	.word	0x000000ff
        /*02ac*/ 	.word	0x00000000
        /*02b0*/ 	.short	0x010a
        /*02b2*/ 	.byte	0x17
	.zero		1


	//   ....[10]....
        /*02b4*/ 	.word	0x00008ce0
        /*02b8*/ 	.word	0x000000ff
        /*02bc*/ 	.word	0x00007000
        /*02c0*/ 	.short	0x0108
        /*02c2*/ 	.byte	0x09
	.zero		1


	//   ....[11]....
        /*02c4*/ 	.word	0x00008e40
        /*02c8*/ 	.word	0x000000ff
        /*02cc*/ 	.word	0x00007008
        /*02d0*/ 	.short	0x0108
        /*02d2*/ 	.byte	0x09
	.zero		1


	//   ....[12]....
        /*02d4*/ 	.word	0x0000a310
        /*02d8*/ 	.word	0x000000ff
        /*02dc*/ 	.word	0x00005000
        /*02e0*/ 	.short	0x010a
        /*02e2*/ 	.byte	0x09
	.zero		1


	//   ....[13]....
        /*02e4*/ 	.word	0x0000a340
        /*02e8*/ 	.word	0x000000ff
        /*02ec*/ 	.word	0x00007010
        /*02f0*/ 	.short	0x010a
        /*02f2*/ 	.byte	0x09
	.zero		1


	//   ....[14]....
        /*02f4*/ 	.word	0x0000a370
        /*02f8*/ 	.word	0x000000ff
        /*02fc*/ 	.word	0x00000000
        /*0300*/ 	.short	0x010a
        /*0302*/ 	.byte	0x17
	.zero		1


	//   ....[15]....
        /*0304*/ 	.word	0x0000a3a0
        /*0308*/ 	.word	0x000000ff
        /*030c*/ 	.word	0x00000000
        /*0310*/ 	.short	0x010a
        /*0312*/ 	.byte	0x17
	.zero		1


	//----- nvinfo : EIATTR_NUM_MBARRIERS
	.align		4
.L_79:
        /*0314*/ 	.byte	0x03, 0x38
        /*0316*/ 	.short	0xffff


	//----- nvinfo : EIATTR_EXIT_INSTR_OFFSETS
	.align		4
        /*0318*/ 	.byte	0x04, 0x1c
        /*031a*/ 	.short	(.L_81 - .L_80)


	//   ....[0]....
.L_80:
        /*031c*/ 	.word	0x0000a300


	//----- nvinfo : EIATTR_REQNTID
	.align		4
.L_81:
        /*0320*/ 	.byte	0x04, 0x10
        /*0322*/ 	.short	(.L_83 - .L_82)
.L_82:
        /*0324*/ 	.word	0x00000100
        /*0328*/ 	.word	0x00000001
        /*032c*/ 	.word	0x00000001


	//----- nvinfo : EIATTR_CRS_STACK_SIZE
	.align		4
.L_83:
        /*0330*/ 	.byte	0x04, 0x1e
        /*0332*/ 	.short	(.L_85 - .L_84)
.L_84:
        /*0334*/ 	.word	0x00000000


	//----- nvinfo : EIATTR_CBANK_PARAM_SIZE
	.align		4
.L_85:
        /*0338*/ 	.byte	0x03, 0x19
        /*033a*/ 	.short	0x0088


	//----- nvinfo : EIATTR_PARAM_CBANK
	.align		4
        /*033c*/ 	.byte	0x04, 0x0a
        /*033e*/ 	.short	(.L_87 - .L_86)
	.align		4
.L_86:
        /*0340*/ 	.word	index@(.nv.constant0.attn_fwd)
        /*0344*/ 	.short	0x0380
        /*0346*/ 	.short	0x0088


	//----- nvinfo : EIATTR_SW_WAR
	.align		4
.L_87:
        /*0348*/ 	.byte	0x04, 0x36
        /*034a*/ 	.short	(.L_89 - .L_88)
.L_88:
        /*034c*/ 	.word	0x00000008
.L_89:


//--------------------- .nv.compat                --------------------------
	.section	.nv.compat,"",@"SHT_CUDA_COMPAT_INFO"
	.align	4
        /*0000*/ 	.byte	0x02, 0x02, 0x02, 0x00, 0x02, 0x05, 0x05, 0x00, 0x02, 0x03, 0x00, 0x00, 0x02, 0x06, 0x01, 0x00


//--------------------- .nv.callgraph             --------------------------
	.section	.nv.callgraph,"",@"SHT_CUDA_CALLGRAPH"
	.align	4
	.sectionentsize	8
	.align		4
        /*0000*/ 	.word	0x00000000
	.align		4
        /*0004*/ 	.word	0xffffffff
	.align		4
        /*0008*/ 	.word	0x00000000
	.align		4
        /*000c*/ 	.word	0xfffffffe
	.align		4
        /*0010*/ 	.word	0x00000000
	.align		4
        /*0014*/ 	.word	0xfffffffd
	.align		4
        /*0018*/ 	.word	0x00000000
	.align		4
        /*001c*/ 	.word	0xfffffffc


//--------------------- .nv.constant4             --------------------------
	.section	.nv.constant4,"a",@progbits
	.align	8
	.align		8
.nv.constant4:
        /*0000*/ 	.dword	_$_str


//--------------------- .text.attn_fwd            --------------------------
	.section	.text.attn_fwd,"ax",@progbits
	.align	128
        .global         attn_fwd
        .type           attn_fwd,@function
        .size           attn_fwd,(.L_x_31 - attn_fwd)
        .other          attn_fwd,@"STO_CUDA_ENTRY STV_DEFAULT"
attn_fwd:
.text.attn_fwd:
[----:B------:R-:W0:Y:S01]  /*0000*/  LDC R1, c[0x0][0x37c] ;  /* 0x0000df00ff017b82 */ /* 0x000e220000000800 */
[----:B------:R-:W1:Y:S02]  /*0010*/  S2R R84, SR_TID.X ;  /* 0x0000000000547919 */ /* 0x000e640000002100 */
[----:B-1----:R-:W-:-:S13]  /*0020*/  ISETP.GE.U32.AND P4, PT, R84, 0x20, PT ;  /* 0x000000205400780c */ /* 0x002fda0003f86070 */
[----:B------:R-:W-:Y:S05]  /*0030*/  @P4 BRA `(.L_x_0) ;  /* 0x0000000000b84947 */ /* 0x000fea0003800000 */
[----:B------:R-:W1:Y:S01]  /*0040*/  S2UR UR6, SR_CgaCtaId ;  /* 0x00000000000679c3 */ /* 0x000e620000008800 */
[----:B------:R-:W-:Y:S01]  /*0050*/  NOP ;  /* 0x0000000000007918 */ /* 0x000fe20000000000 */
[----:B------:R-:W-:Y:S02]  /*0060*/  UMOV UR4, 0x40 ;  /* 0x0000004000047882 */ /* 0x000fe40000000000 */
[----:B-1----:R-:W-:-:S09]  /*0070*/  ULEA UR4, UR6, UR4, 0x18 ;  /* 0x0000000406047291 */ /* 0x002fd2000f8ec0ff */
[----:B------:R-:W1:Y:S01]  /*0080*/  LDS.U8 R0, [UR4] ;  /* 0x00000004ff007984 */ /* 0x000e620008000000 */
[----:B------:R-:W-:Y:S02]  /*0090*/  UMOV UR4, 0x400 ;  /* 0x0000040000047882 */ /* 0x000fe40000000000 */
[----:B------:R-:W-:Y:S01]  /*00a0*/  ULEA UR4, UR6, UR4, 0x18 ;  /* 0x0000000406047291 */ /* 0x000fe2000f8ec0ff */
[----:B-1----:R-:W-:-:S13]  /*00b0*/  ISETP.NE.AND P0, PT, R0, RZ, PT ;  /* 0x000000ff0000720c */ /* 0x002fda0003f05270 */
[----:B------:R-:W-:Y:S05]  /*00c0*/  @P0 BRA `(.L_x_1) ;  /* 0x00000000007c0947 */ /* 0x000fea0003800000 */
[----:B------:R-:W-:-:S13]  /*00d0*/  ELECT P0, URZ, PT ;  /* 0x0000000000ff782f */ /* 0x000fda0003800000 */
[----:B------:R-:W-:Y:S05]  /*00e0*/  @!P0 BRA `(.L_x_2) ;  /* 0x0000000000848947 */ /* 0x000fea0003800000 */
[----:B------:R-:W-:Y:S01]  /*00f0*/  UMOV UR5, 0x8 ;  /* 0x0000000800057882 */ /* 0x000fe20000000000 */
[----:B------:R-:W-:Y:S02]  /*0100*/  IMAD.MOV.U32 R4, RZ, RZ, 0x1 ;  /* 0x00000001ff047424 */ /* 0x000fe400078e00ff */
[----:B------:R-:W-:Y:S02]  /*0110*/  IMAD.MOV.U32 R5, RZ, RZ, 0xff ;  /* 0x000000ffff057424 */ /* 0x000fe400078e00ff */
[----:B------:R-:W-:Y:S04]  /*0120*/  DEPBAR.LE SB1, 0x36 ;  /* 0x00009d800000791a */ /* 0x000fe80000000000 */
[----:B------:R-:W1:Y:S02]  /*0130*/  UTCATOMSWS.FIND_AND_SET.ALIGN UP0, UR5, UR5 ;  /* 0x00000005000575e3 */ /* 0x000e640008000800 */
[----:B-1----:R-:W-:-:S04]  /*0140*/  PLOP3.LUT P0, PT, PT, PT, UP0, 0x80, 0x8 ;  /* 0x000000000008781c */ /* 0x002fc80003f0f008 */
[----:B------:R-:W-:-:S04]  /*0150*/  SEL R0, RZ, 0xffffffff, !P0 ;  /* 0xffffffffff007807 */ /* 0x000fc80004000000 */
[----:B------:R-:W-:Y:S01]  /*0160*/  ISETP.NE.AND P0, PT, R0, RZ, PT ;  /* 0x000000ff0000720c */ /* 0x000fe20003f05270 */
[----:B------:R-:W-:-:S12]  /*0170*/  IMAD.U32 R0, RZ, RZ, UR5 ;  /* 0x00000005ff007e24 */ /* 0x000fd8000f8e00ff */
[----:B------:R-:W-:Y:S05]  /*0180*/  @P0 BRA `(.L_x_3) ;  /* 0x0000000000240947 */ /* 0x000fea0003800000 */
.L_x_4:
[----:B------:R-:W-:Y:S05]  /*0190*/  NANOSLEEP 0x64 ;  /* 0x000000640000795d */ /* 0x000fea0003800000 */
[----:B------:R-:W-:-:S05]  /*01a0*/  UMOV UR5, 0x8 ;  /* 0x0000000800057882 */ /* 0x000fca0000000000 */
[----:B------:R-:W-:Y:S04]  /*01b0*/  DEPBAR.LE SB1, 0x36 ;  /* 0x00009d800000791a */ /* 0x000fe80000000000 */
[----:B------:R-:W1:Y:S02]  /*01c0*/  UTCATOMSWS.FIND_AND_SET.ALIGN UP0, UR5, UR5 ;  /* 0x00000005000575e3 */ /* 0x000e640008000800 */
[----:B-1----:R-:W-:-:S04]  /*01d0*/  PLOP3.LUT P0, PT, PT, PT, UP0, 0x80, 0x8 ;  /* 0x000000000008781c */ /* 0x002fc80003f0f008 */
[----:B------:R-:W-:-:S04]  /*01e0*/  SEL R0, RZ, 0xffffffff, !P0 ;  /* 0xffffffffff007807 */ /* 0x000fc80004000000 */
[----:B------:R-:W-:Y:S01]  /*01f0*/  ISETP.NE.AND P0, PT, R0, RZ, PT ;  /* 0x000000ff0000720c */ /* 0x000fe20003f05270 */
[----:B------:R-:W-:-:S12]  /*0200*/  IMAD.U32 R0, RZ, RZ, UR5 ;  /* 0x00000005ff007e24 */ /* 0x000fd8000f8e00ff */
[----:B------:R-:W-:Y:S05]  /*0210*/  @!P0 BRA `(.L_x_4) ;  /* 0xfffffffc00dc8947 */ /* 0x000fea000383ffff */
.L_x_3:
[C---:B------:R-:W-:Y:S01]  /*0220*/  VIADD R3, R0.reuse, 0x10 ;  /* 0x0000001000037836 */ /* 0x040fe20000000000 */
[----:B------:R-:W-:Y:S01]  /*0230*/  UMOV UR5, 0x50 ;  /* 0x0000005000057882 */ /* 0x000fe20000000000 */
[----:B------:R-:W-:Y:S01]  /*0240*/  SHF.L.U32 R2, R5, R0, RZ ;  /* 0x0000000005027219 */ /* 0x000fe200000006ff */
[----:B------:R-:W-:Y:S01]  /*0250*/  ULEA UR5, UR6, UR5, 0x18 ;  /* 0x0000000506057291 */ /* 0x000fe2000f8ec0ff */
[----:B------:R-:W-:Y:S01]  /*0260*/  IMAD.SHL.U32 R0, R0, 0x20, RZ ;  /* 0x0000002000007824 */ /* 0x000fe200078e00ff */
[----:B------:R-:W-:-:S04]  /*0270*/  SHF.L.U32 R3, R4, R3, RZ ;  /* 0x0000000304037219 */ /* 0x000fc800000006ff */
[----:B------:R-:W-:-:S05]  /*0280*/  LOP3.LUT R2, R3, R2, RZ, 0xfc, !PT ;  /* 0x0000000203027212 */ /* 0x000fca00078efcff */
[----:B------:R1:W-:Y:S04]  /*0290*/  ATOMS.OR RZ, [UR5], R2 ;  /* 0x00000002ffff798c */ /* 0x0003e8000b000005 */
[----:B------:R1:W-:Y:S01]  /*02a0*/  STS [UR4], R0 ;  /* 0x00000000ff007988 */ /* 0x0003e20008000804 */
[----:B------:R-:W-:Y:S05]  /*02b0*/  BRA `(.L_x_2) ;  /* 0x0000000000107947 */ /* 0x000fea0003800000 */
.L_x_1:
[----:B------:R-:W-:Y:S01]  /*02c0*/  IMAD.MOV.U32 R0, RZ, RZ, -0x1 ;  /* 0xffffffffff007424 */ /* 0x000fe200078e00ff */
[----:B------:R-:W-:-:S04]  /*02d0*/  MOV R2, 0x300 ;  /* 0x0000030000027802 */ /* 0x000fc80000000f00 */
[----:B------:R1:W-:Y:S03]  /*02e0*/  STS [UR4], R0 ;  /* 0x00000000ff007988 */ /* 0x0003e60008000804 */
[----:B01----:R-:W-:Y:S05]  /*02f0*/  CALL.REL.NOINC `($__internal_1_$__cuda_sm10x_tcgen05_guardrail_trap_phase_invalid_during_alloc) ;  /* 0x000000a000407944 */ /* 0x003fea0003c00000 */
.L_x_2:
[----:B------:R-:W-:Y:S05]  /*0300*/  WARPSYNC.ALL ;  /* 0x0000000000007948 */ /* 0x000fea0003800000 */
[----:B------:R-:W-:Y:S01]  /*0310*/  NOP ;  /* 0x0000000000007918 */ /* 0x000fe20000000000 */
.L_x_0:
[----:B------:R-:W2:Y:S01]  /*0320*/  S2R R67, SR_CTAID.X ;  /* 0x0000000000437919 */ /* 0x000ea20000002500 */
[----:B------:R-:W3:Y:S01]  /*0330*/  S2UR UR8, SR_CTAID.Y ;  /* 0x00000000000879c3 */ /* 0x000ee20000002600 */
[----:B------:R-:W3:Y:S01]  /*0340*/  LDCU.64 UR4, c[0x0][0x3b0] ;  /* 0x00007600ff0477ac */ /* 0x000ee20008000a00 */
[----:B------:R-:W-:Y:S01]  /*0350*/  UMOV UR9, 0x400 ;  /* 0x0000040000097882 */ /* 0x000fe20000000000 */
[----:B------:R-:W4:Y:S05]  /*0360*/  LDCU.64 UR28, c[0x0][0x358] ;  /* 0x00006b00ff1c77ac */ /* 0x000f2a0008000a00 */
[----:B------:R-:W1:Y:S08]  /*0370*/  LDC R65, c[0x0][0x3b8] ;  /* 0x0000ee00ff417b82 */ /* 0x000e700000000800 */
[----:B------:R-:W0:Y:S08]  /*0380*/  LDC.64 R6, c[0x0][0x380] ;  /* 0x0000e000ff067b82 */ /* 0x000e300000000a00 */
[----:B------:R-:W0:Y:S01]  /*0390*/  S2UR UR6, SR_CgaCtaId ;  /* 0x00000000000679c3 */ /* 0x000e220000008800 */
[----:B---3--:R-:W-:-:S04]  /*03a0*/  UIMAD UR4, UR8, UR4, URZ ;  /* 0x00000004080472a4 */ /* 0x008fc8000f8e02ff */
[----:B------:R-:W-:Y:S01]  /*03b0*/  USHF.L.U32 UR7, UR4, 0x1, URZ ;  /* 0x0000000104077899 */ /* 0x000fe200080006ff */
[----:B-12---:R-:W-:Y:S01]  /*03c0*/  PRMT R0, R84, 0x6540, R67 ;  /* 0x0000654054007816 */ /* 0x006fe20000000043 */
[C---:B------:R-:W-:Y:S02]  /*03d0*/  IMAD R15, R65.reuse, 0x6, RZ ;  /* 0x00000006410f7824 */ /* 0x040fe400078e02ff */
[C---:B------:R-:W-:Y:S02]  /*03e0*/  IMAD R27, R65.reuse, 0xc, RZ ;  /* 0x0000000c411b7824 */ /* 0x040fe400078e02ff */
[----:B------:R-:W-:Y:S01]  /*03f0*/  IMAD R2, R0, UR5, RZ ;  /* 0x0000000500027c24 */ /* 0x000fe2000f8e02ff */
[----:B------:R-:W-:Y:S01]  /*0400*/  UIMAD.WIDE UR4, UR4, 0x2, URZ ;  /* 0x00000002040478a5 */ /* 0x000fe2000f8e02ff */
[----:B------:R-:W-:Y:S02]  /*0410*/  IMAD R9, R65, 0x22, RZ ;  /* 0x0000002241097824 */ /* 0x000fe400078e02ff */
[----:B------:R-:W-:-:S02]  /*0420*/  IMAD.SHL.U32 R3, R2, 0x2, RZ ;  /* 0x0000000202037824 */ /* 0x000fc400078e00ff */
[----:B------:R-:W-:-:S03]  /*0430*/  IMAD.HI R4, R2, 0x2, RZ ;  /* 0x0000000202047827 */ /* 0x000fc600078e02ff */
[----:B0-----:R-:W-:Y:S01]  /*0440*/  IADD3 R2, P0, P1, R3, UR7, R6 ;  /* 0x0000000703027c10 */ /* 0x001fe2000f91e006 */
[C---:B------:R-:W-:Y:S02]  /*0450*/  IMAD R5, R65.reuse, 0x3, RZ ;  /* 0x0000000341057824 */ /* 0x040fe400078e02ff */
[----:B------:R-:W-:Y:S01]  /*0460*/  IMAD R51, R65, 0x18, RZ ;  /* 0x0000001841337824 */ /* 0x000fe200078e02ff */
[----:B------:R-:W-:Y:S01]  /*0470*/  IADD3.X R3, PT, PT, R4, UR5, R7, P0, P1 ;  /* 0x0000000504037c10 */ /* 0x000fe200087e2407 */
[----:B------:R-:W-:Y:S01]  /*0480*/  BAR.SYNC.DEFER_BLOCKING 0x0 ;  /* 0x0000000000007b1d */ /* 0x000fe20000010000 */
[-C--:B------:R-:W-:Y:S01]  /*0490*/  IADD3 R8, P6, PT, R15, R2.reuse, RZ ;  /* 0x000000020f087210 */ /* 0x080fe20007fde0ff */
[----:B------:R-:W-:Y:S01]  /*04a0*/  IMAD.SHL.U32 R35, R65, 0x10, RZ ;  /* 0x0000001041237824 */ /* 0x000fe200078e00ff */
[-C--:B------:R-:W-:Y:S01]  /*04b0*/  IADD3 R14, P5, PT, R27, R2.reuse, RZ ;  /* 0x000000021b0e7210 */ /* 0x080fe20007fbe0ff */
[----:B------:R-:W-:Y:S01]  /*04c0*/  IMAD R79, R65, 0x30, RZ ;  /* 0x00000030414f7824 */ /* 0x000fe200078e02ff */
[-C--:B------:R-:W-:Y:S01]  /*04d0*/  IADD3 R36, P2, PT, R9, R2.reuse, RZ ;  /* 0x0000000209247210 */ /* 0x080fe20007f5e0ff */
[----:B------:R-:W-:Y:S01]  /*04e0*/  IMAD.SHL.U32 R7, R65, 0x2, RZ ;  /* 0x0000000241077824 */ /* 0x000fe200078e00ff */
[-C--:B------:R-:W-:Y:S01]  /*04f0*/  LEA.HI.X.SX32 R9, R5, R3.reuse, 0x1, P6 ;  /* 0x0000000305097211 */ /* 0x080fe200030f0eff */
[----:B------:R-:W-:Y:S01]  /*0500*/  ULEA UR9, UR6, UR9, 0x18 ;  /* 0x0000000906097291 */ /* 0x000fe2000f8ec0ff */
[-C--:B------:R-:W-:Y:S01]  /*0510*/  LEA.HI.X.SX32 R15, R15, R3.reuse, 0x1, P5 ;  /* 0x000000030f0f7211 */ /* 0x080fe200028f0eff */
[----:B------:R-:W-:Y:S01]  /*0520*/  IMAD R23, R65, 0xa, RZ ;  /* 0x0000000a41177824 */ /* 0x000fe200078e02ff */
[-C--:B------:R-:W-:Y:S01]  /*0530*/  IADD3 R26, P6, PT, R51, R2.reuse, RZ ;  /* 0x00000002331a7210 */ /* 0x080fe20007fde0ff */
[C---:B------:R-:W-:Y:S01]  /*0540*/  IMAD R31, R65.reuse, 0xe, RZ ;  /* 0x0000000e411f7824 */ /* 0x040fe200078e02ff */
[CC--:B------:R-:W-:Y:S01]  /*0550*/  LEA R34, P5, R65.reuse, R2.reuse, 0x5 ;  /* 0x0000000241227211 */ /* 0x0c0fe200078a28ff */
[----:B------:R-:W-:Y:S01]  /*0560*/  IMAD.SHL.U32 R11, R65, 0x4, RZ ;  /* 0x00000004410b7824 */ /* 0x000fe200078e00ff */
[-C--:B------:R-:W-:Y:S01]  /*0570*/  LEA.HI.X.SX32 R27, R27, R3.reuse, 0x1, P6 ;  /* 0x000000031b1b7211 */ /* 0x080fe200030f0eff */
[----:B------:R-:W-:Y:S01]  /*0580*/  IMAD R13, R65, 0x5, RZ ;  /* 0x00000005410d7824 */ /* 0x000fe200078e02ff */
[-C--:B------:R-:W-:Y:S01]  /*0590*/  LEA.HI.X.SX32 R35, R35, R3.reuse, 0x1, P5 ;  /* 0x0000000323237211 */ /* 0x080fe200028f0eff */
[----:B------:R-:W-:Y:S01]  /*05a0*/  IMAD R17, R65, 0x7, RZ ;  /* 0x0000000741117824 */ /* 0x000fe200078e02ff */
[-C--:B------:R-:W-:Y:S01]  /*05b0*/  IADD3 R50, P3, PT, R79, R2.reuse, RZ ;  /* 0x000000024f327210 */ /* 0x080fe20007f7e0ff */
[----:B------:R-:W-:Y:S01]  /*05c0*/  IMAD R39, R65, 0x12, RZ ;  /* 0x0000001241277824 */ /* 0x000fe200078e02ff */
[-C--:B------:R-:W-:Y:S01]  /*05d0*/  IADD3 R4, P6, PT, R7, R2.reuse, RZ ;  /* 0x0000000207047210 */ /* 0x080fe20007fde0ff */
[C---:B------:R-:W-:Y:S01]  /*05e0*/  IMAD R43, R65.reuse, 0x14, RZ ;  /* 0x00000014412b7824 */ /* 0x040fe200078e02ff */
[CC--:B------:R-:W-:Y:S01]  /*05f0*/  LEA R6, P5, R65.reuse, R2.reuse, 0x2 ;  /* 0x0000000241067211 */ /* 0x0c0fe200078a10ff */
[----:B------:R-:W-:Y:S01]  /*0600*/  IMAD R47, R65, 0x16, RZ ;  /* 0x00000016412f7824 */ /* 0x000fe200078e02ff */
[-C--:B------:R-:W-:Y:S01]  /*0610*/  LEA.HI.X.SX32 R51, R51, R3.reuse, 0x1, P3 ;  /* 0x0000000333337211 */ /* 0x080fe200018f0eff */
[----:B------:R-:W0:Y:S01]  /*0620*/  LDS R66, [UR9] ;  /* 0x00000009ff427984 */ /* 0x000e220008000800 */
[CC--:B------:R-:W-:Y:S01]  /*0630*/  LEA.HI.X.SX32 R5, R65.reuse, R3.reuse, 0x1, P6 ;  /* 0x0000000341057211 */ /* 0x0c0fe200030f0eff */
[----:B------:R-:W-:Y:S01]  /*0640*/  IMAD R21, R65, 0x9, RZ ;  /* 0x0000000941157824 */ /* 0x000fe200078e02ff */
[----:B------:R-:W-:Y:S01]  /*0650*/  LEA.HI.X.SX32 R7, R7, R3, 0x1, P5 ;  /* 0x0000000307077211 */ /* 0x000fe200028f0eff */
[C---:B------:R-:W-:Y:S01]  /*0660*/  IMAD R25, R65.reuse, 0xb, RZ ;  /* 0x0000000b41197824 */ /* 0x040fe200078e02ff */
[-C--:B------:R-:W-:Y:S01]  /*0670*/  LEA R10, P3, R65, R2.reuse, 0x3 ;  /* 0x00000002410a7211 */ /* 0x080fe200078618ff */
[----:B------:R-:W-:Y:S01]  /*0680*/  BAR.SYNC.DEFER_BLOCKING 0x0 ;  /* 0x0000000000007b1d */ /* 0x000fe20000010000 */
[----:B------:R-:W-:-:S02]  /*0690*/  IADD3 R12, P6, PT, R23, R2, RZ ;  /* 0x00000002170c7210 */ /* 0x000fc40007fde0ff */
[-C--:B------:R-:W-:Y:S01]  /*06a0*/  IADD3 R16, P5, PT, R31, R2.reuse, RZ ;  /* 0x000000021f107210 */ /* 0x080fe20007fbe0ff */
[----:B------:R-:W-:Y:S01]  /*06b0*/  IMAD R55, R65, 0x1a, RZ ;  /* 0x0000001a41377824 */ /* 0x000fe200078e02ff */
[-C--:B------:R-:W-:Y:S01]  /*06c0*/  LEA.HI.X.SX32 R11, R11, R3.reuse, 0x1, P3 ;  /* 0x000000030b0b7211 */ /* 0x080fe200018f0eff */
[----:B------:R-:W-:Y:S01]  /*06d0*/  IMAD R59, R65, 0x1c, RZ ;  /* 0x0000001c413b7824 */ /* 0x000fe200078e02ff */
[-C--:B------:R-:W-:Y:S01]  /*06e0*/  LEA.HI.X.SX32 R13, R13, R3.reuse, 0x1, P6 ;  /* 0x000000030d0d7211 */ /* 0x080fe200030f0eff */
[----:B------:R-:W-:Y:S01]  /*06f0*/  IMAD R63, R65, 0x1e, RZ ;  /* 0x0000001e413f7824 */ /* 0x000fe200078e02ff */
[-C--:B------:R-:W-:Y:S01]  /*0700*/  LEA.HI.X.SX32 R17, R17, R3.reuse, 0x1, P5 ;  /* 0x0000000311117211 */ /* 0x080fe200028f0eff */
[----:B------:R-:W-:Y:S01]  /*0710*/  IMAD.SHL.U32 R19, R65, 0x8, RZ ;  /* 0x0000000841137824 */ /* 0x000fe200078e00ff */
[-C--:B------:R-:W-:Y:S01]  /*0720*/  IADD3 R20, P3, PT, R39, R2.reuse, RZ ;  /* 0x0000000227147210 */ /* 0x080fe20007f7e0ff */
[----:B------:R-:W-:Y:S01]  /*0730*/  IMAD R29, R65, 0xd, RZ ;  /* 0x0000000d411d7824 */ /* 0x000fe200078e02ff */
[-C--:B------:R-:W-:Y:S01]  /*0740*/  IADD3 R22, P6, PT, R43, R2.reuse, RZ ;  /* 0x000000022b167210 */ /* 0x080fe20007fde0ff */
[----:B------:R-:W-:Y:S01]  /*0750*/  IMAD R33, R65, 0xf, RZ ;  /* 0x0000000f41217824 */ /* 0x000fe200078e02ff */
[-C--:B------:R-:W-:Y:S01]  /*0760*/  IADD3 R24, P5, PT, R47, R2.reuse, RZ ;  /* 0x000000022f187210 */ /* 0x080fe20007fbe0ff */
[----:B------:R-:W-:Y:S01]  /*0770*/  IMAD R37, R65, 0x11, RZ ;  /* 0x0000001141257824 */ /* 0x000fe200078e02ff */
[-C--:B------:R-:W-:Y:S01]  /*0780*/  LEA.HI.X.SX32 R21, R21, R3.reuse, 0x1, P3 ;  /* 0x0000000315157211 */ /* 0x080fe200018f0eff */
[----:B------:R-:W-:Y:S01]  /*0790*/  IMAD R61, R65, 0x24, RZ ;  /* 0x00000024413d7824 */ /* 0x000fe200078e02ff */
[-C--:B------:R-:W-:Y:S01]  /*07a0*/  LEA.HI.X.SX32 R23, R23, R3.reuse, 0x1, P6 ;  /* 0x0000000317177211 */ /* 0x080fe200030f0eff */
[----:B------:R-:W-:Y:S01]  /*07b0*/  IMAD R69, R65, 0x26, RZ ;  /* 0x0000002641457824 */ /* 0x000fe200078e02ff */
[-C--:B------:R-:W-:Y:S01]  /*07c0*/  LEA.HI.X.SX32 R25, R25, R3.reuse, 0x1, P5 ;  /* 0x0000000319197211 */ /* 0x080fe200028f0eff */
[C---:B------:R-:W-:Y:S01]  /*07d0*/  IMAD R71, R65.reuse, 0x28, RZ ;  /* 0x0000002841477824 */ /* 0x040fe200078e02ff */
[CC--:B------:R-:W-:Y:S01]  /*07e0*/  LEA R18, P0, R65.reuse, R2.reuse, 0x4 ;  /* 0x0000000241127211 */ /* 0x0c0fe200078020ff */
[----:B------:R-:W-:Y:S01]  /*07f0*/  IMAD R73, R65, 0x2a, RZ ;  /* 0x0000002a41497824 */ /* 0x000fe200078e02ff */
        /* <DEDUP_REMOVED lines=16> */
[-C--:B------:R-:W-:Y:S01]  /*0900*/  IADD3 R38, P1, PT, R61, R2.reuse, RZ ;  /* 0x000000023d267210 */ /* 0x080fe20007f3e0ff */
        /* <DEDUP_REMOVED lines=12> */
[----:B----4-:R-:W5:Y:S01]  /*09d0*/  LDG.E.U16 R18, desc[UR28][R18.64] ;  /* 0x0000001c12127981 */ /* 0x010f62000c1e1500 */
[-C--:B------:R-:W-:Y:S01]  /*09e0*/  LEA.HI.X.SX32 R41, R41, R3.reuse, 0x1, P0 ;  /* 0x0000000329297211 */ /* 0x080fe200000f0eff */
[----:B------:R-:W-:Y:S01]  /*09f0*/  IMAD R93, R65, 0x3e, RZ ;  /* 0x0000003e415d7824 */ /* 0x000fe200078e02ff */
[-C--:B------:R-:W-:Y:S01]  /*0a00*/  LEA.HI.X.SX32 R43, R43, R3.reuse, 0x1, P3 ;  /* 0x000000032b2b7211 */ /* 0x080fe200018f0eff */
[----:B------:R-:W5:Y:S01]  /*0a10*/  LDG.E.U16 R26, desc[UR28][R26.64] ;  /* 0x0000001c1a1a7981 */ /* 0x000f62000c1e1500 */
[-C--:B------:R-:W-:Y:S01]  /*0a20*/  LEA.HI.X.SX32 R45, R45, R3.reuse, 0x1, P6 ;  /* 0x000000032d2d7211 */ /* 0x080fe200030f0eff */
[----:B------:R-:W1:Y:S01]  /*0a30*/  LDCU UR4, c[0x0][0x3c8] ;  /* 0x00007900ff0477ac */ /* 0x000e620008000800 */
[-C--:B------:R-:W-:Y:S01]  /*0a40*/  LEA.HI.X.SX32 R47, R47, R3.reuse, 0x1, P5 ;  /* 0x000000032f2f7211 */ /* 0x080fe200028f0eff */
[----:B------:R-:W5:Y:S01]  /*0a50*/  LDG.E.U16 R34, desc[UR28][R34.64] ;  /* 0x0000001c22227981 */ /* 0x000f62000c1e1500 */
[----:B------:R-:W-:Y:S01]  /*0a60*/  LEA.HI.X.SX32 R49, R49, R3, 0x1, P2 ;  /* 0x0000000331317211 */ /* 0x000fe200010f0eff */
[----:B------:R-:W2:Y:S01]  /*0a70*/  LDC.64 R68, c[0x0][0x388] ;  /* 0x0000e200ff447b82 */ /* 0x000ea20000000a00 */
[-C--:B------:R-:W-:Y:S01]  /*0a80*/  IADD3 R52, P1, PT, R81, R2.reuse, RZ ;  /* 0x0000000251347210 */ /* 0x080fe20007f3e0ff */
[----:B------:R-:W5:Y:S01]  /*0a90*/  LDG.E.U16 R50, desc[UR28][R50.64] ;  /* 0x0000001c32327981 */ /* 0x000f62000c1e1500 */
[----:B------:R-:W-:-:S02]  /*0aa0*/  IADD3 R54, P0, PT, R83, R2, RZ ;  /* 0x0000000253367210 */ /* 0x000fc40007f1e0ff */
[-C--:B------:R-:W-:Y:S01]  /*0ab0*/  IADD3 R56, P3, PT, R85, R2.reuse, RZ ;  /* 0x0000000255387210 */ /* 0x080fe20007f7e0ff */
[----:B------:R-:W5:Y:S01]  /*0ac0*/  LDG.E.U16 R20, desc[UR28][R20.64] ;  /* 0x0000001c14147981 */ /* 0x000f62000c1e1500 */
[-C--:B------:R-:W-:Y:S02]  /*0ad0*/  IADD3 R58, P6, PT, R87, R2.reuse, RZ ;  /* 0x00000002573a7210 */ /* 0x080fe40007fde0ff */
[-C--:B------:R-:W-:Y:S01]  /*0ae0*/  IADD3 R60, P5, PT, R89, R2.reuse, RZ ;  /* 0x00000002593c7210 */ /* 0x080fe20007fbe0ff */
[----:B------:R-:W5:Y:S01]  /*0af0*/  LDG.E.U16 R22, desc[UR28][R22.64] ;  /* 0x0000001c16167981 */ /* 0x000f62000c1e1500 */
[----:B------:R-:W-:Y:S02]  /*0b00*/  IADD3 R62, P2, PT, R91, R2, RZ ;  /* 0x000000025b3e7210 */ /* 0x000fe40007f5e0ff */
[-C--:B------:R-:W-:Y:S01]  /*0b10*/  LEA.HI.X.SX32 R53, R53, R3.reuse, 0x1, P1 ;  /* 0x0000000335357211 */ /* 0x080fe200008f0eff */
[----:B------:R-:W5:Y:S01]  /*0b20*/  LDG.E.U16 R24, desc[UR28][R24.64] ;  /* 0x0000001c18187981 */ /* 0x000f62000c1e1500 */
[----:B------:R-:W-:-:S02]  /*0b30*/  LEA.HI.X.SX32 R55, R55, R3, 0x1, P0 ;  /* 0x0000000337377211 */ /* 0x000fc400000f0eff */
[-C--:B------:R-:W-:Y:S01]  /*0b40*/  LEA.HI.X.SX32 R57, R57, R3.reuse, 0x1, P3 ;  /* 0x0000000339397211 */ /* 0x080fe200018f0eff */
[----:B------:R-:W5:Y:S01]  /*0b50*/  LDG.E.U16 R28, desc[UR28][R28.64] ;  /* 0x0000001c1c1c7981 */ /* 0x000f62000c1e1500 */
[-C--:B------:R-:W-:Y:S02]  /*0b60*/  LEA.HI.X.SX32 R59, R59, R3.reuse, 0x1, P6 ;  /* 0x000000033b3b7211 */ /* 0x080fe400030f0eff */
[-C--:B------:R-:W-:Y:S01]  /*0b70*/  LEA.HI.X.SX32 R61, R61, R3.reuse, 0x1, P5 ;  /* 0x000000033d3d7211 */ /* 0x080fe200028f0eff */
[----:B------:R-:W5:Y:S01]  /*0b80*/  LDG.E.U16 R30, desc[UR28][R30.64] ;  /* 0x0000001c1e1e7981 */ /* 0x000f62000c1e1500 */
[----:B------:R-:W-:-:S03]  /*0b90*/  LEA.HI.X.SX32 R63, R63, R3, 0x1, P2 ;  /* 0x000000033f3f7211 */ /* 0x000fc600010f0eff */
[----:B------:R-:W5:Y:S04]  /*0ba0*/  LDG.E.U16 R32, desc[UR28][R32.64] ;  /* 0x0000001c20207981 */ /* 0x000f68000c1e1500 */
        /* <DEDUP_REMOVED lines=13> */
[----:B------:R3:W5:Y:S01]  /*0c80*/  LDG.E.U16 R64, desc[UR28][R2.64] ;  /* 0x0000001c02407981 */ /* 0x000762000c1e1500 */
[----:B------:R-:W-:-:S03]  /*0c90*/  IMAD R65, R65, 0x1f, RZ ;  /* 0x0000001f41417824 */ /* 0x000fc600078e02ff */
[----:B------:R4:W5:Y:S04]  /*0ca0*/  LDG.E.U16 R7, desc[UR28][R6.64] ;  /* 0x0000001c06077981 */ /* 0x000968000c1e1500 */
[----:B------:R-:W5:Y:S01]  /*0cb0*/  LDG.E.U16 R12, desc[UR28][R12.64] ;  /* 0x0000001c0c0c7981 */ /* 0x000f62000c1e1500 */
[----:B---3--:R-:W-:Y:S02]  /*0cc0*/  IADD3 R2, P1, PT, R93, R2, RZ ;  /* 0x000000025d027210 */ /* 0x008fe40007f3e0ff */
[----:B------:R-:W3:Y:S01]  /*0cd0*/  LDC.64 R92, c[0x0][0x3c0] ;  /* 0x0000f000ff5c7b82 */ /* 0x000ee20000000a00 */
[----:B------:R-:W5:Y:S01]  /*0ce0*/  LDG.E.U16 R9, desc[UR28][R8.64] ;  /* 0x0000001c08097981 */ /* 0x000f62000c1e1500 */
[----:B----4-:R-:W-:Y:S02]  /*0cf0*/  SHF.R.U32.HI R6, RZ, 0x5, R84 ;  /* 0x00000005ff067819 */ /* 0x010fe40000011654 */
[----:B------:R-:W-:Y:S01]  /*0d00*/  LEA.HI.X.SX32 R3, R65, R3, 0x1, P1 ;  /* 0x0000000341037211 */ /* 0x000fe200008f0eff */
[----:B------:R-:W5:Y:S01]  /*0d10*/  LDG.E.U16 R16, desc[UR28][R16.64] ;  /* 0x0000001c10107981 */ /* 0x000f62000c1e1500 */
[----:B------:R-:W-:-:S02]  /*0d20*/  R2UR UR15, R6 ;  /* 0x00000000060f72ca */ /* 0x000fc400000e0000 */
[----:B------:R-:W-:Y:S01]  /*0d30*/  SHF.R.U32.HI R6, RZ, 0x5, R84 ;  /* 0x00000005ff067819 */ /* 0x000fe20000011654 */
[----:B------:R4:W5:Y:S04]  /*0d40*/  LDG.E.U16 R65, desc[UR28][R4.64] ;  /* 0x0000001c04417981 */ /* 0x000968000c1e1500 */
[----:B------:R0:W5:Y:S04]  /*0d50*/  LDG.E.U16 R13, desc[UR28][R2.64] ;  /* 0x0000001c020d7981 */ /* 0x000168000c1e1500 */
[----:B------:R2:W5:Y:S01]  /*0d60*/  LDG.E.U16 R11, desc[UR28][R10.64] ;  /* 0x0000001c0a0b7981 */ /* 0x000562000c1e1500 */
[----:B----4-:R-:W-:-:S03]  /*0d70*/  LOP3.LUT R4, R84, 0x1f, RZ, 0xc0, !PT ;  /* 0x0000001f54047812 */ /* 0x010fc600078ec0ff */
[----:B------:R4:W5:Y:S01]  /*0d80*/  LDG.E.U16 R14, desc[UR28][R14.64] ;  /* 0x0000001c0e0e7981 */ /* 0x000962000c1e1500 */
[----:B0-----:R-:W-:Y:S01]  /*0d90*/  SGXT.U32 R2, R6, 0x3 ;  /* 0x000000030602781a */ /* 0x001fe20000000000 */
[----:B-1----:R-:W-:Y:S02]  /*0da0*/  IMAD R5, R4, UR4, RZ ;  /* 0x0000000404057c24 */ /* 0x002fe4000f8e02ff */
[----:B---3--:R-:W-:Y:S02]  /*0db0*/  IMAD R92, R92, UR8, RZ ;  /* 0x000000085c5c7c24 */ /* 0x008fe4000f8e02ff */
[----:B------:R-:W-:Y:S02]  /*0dc0*/  IMAD R2, R2, R93, RZ ;  /* 0x0000005d02027224 */ /* 0x000fe400078e02ff */
[----:B------:R-:W-:Y:S02]  /*0dd0*/  IMAD.SHL.U32 R4, R5, 0x2, RZ ;  /* 0x0000000205047824 */ /* 0x000fe400078e00ff */
[----:B------:R-:W-:Y:S01]  /*0de0*/  IMAD.SHL.U32 R3, R92, 0x2, RZ ;  /* 0x000000025c037824 */ /* 0x000fe200078e00ff */
[----:B------:R-:W-:Y:S01]  /*0df0*/  UIADD3 UR4, UPT, UPT, UR15, 0x18, URZ ;  /* 0x000000180f047890 */ /* 0x000fe2000fffe0ff */
[----:B------:R-:W-:-:S02]  /*0e00*/  IMAD R6, R93, 0x8, R2 ;  /* 0x000000085d067824 */ /* 0x000fc400078e0202 */
[----:B------:R-:W-:Y:S01]  /*0e10*/  IMAD.HI R5, R5, 0x2, RZ ;  /* 0x0000000205057827 */ /* 0x000fe200078e02ff */
[----:B--2---:R-:W-:-:S03]  /*0e20*/  IADD3 R71, P0, P1, R4, R68, R3 ;  /* 0x0000004404477210 */ /* 0x004fc6000791e003 */
[----:B------:R-:W-:Y:S01]  /*0e30*/  IMAD.HI R92, R92, 0x2, RZ ;  /* 0x000000025c5c7827 */ /* 0x000fe200078e02ff */
[----:B------:R-:W-:-:S03]  /*0e40*/  UIADD3 UR5, UPT, UPT, UR15, 0x38, URZ ;  /* 0x000000380f057890 */ /* 0x000fc6000fffe0ff */
[----:B------:R-:W-:Y:S01]  /*0e50*/  IMAD R8, R93, 0x8, R6 ;  /* 0x000000085d087824 */ /* 0x000fe200078e0206 */
[----:B------:R-:W-:Y:S01]  /*0e60*/  IADD3.X R17, PT, PT, R5, R69, R92, P0, P1 ;  /* 0x0000004505117210 */ /* 0x000fe200007e245c */
[C---:B------:R-:W-:Y:S01]  /*0e70*/  IMAD R3, R93.reuse, UR4, RZ ;  /* 0x000000045d037c24 */ /* 0x040fe2000f8e02ff */
[-C--:B------:R-:W-:Y:S01]  /*0e80*/  LEA R82, P0, R2, R71.reuse, 0x1 ;  /* 0x0000004702527211 */ /* 0x080fe200078008ff */
[C---:B------:R-:W-:Y:S01]  /*0e90*/  IMAD R10, R93.reuse, 0x10, R8 ;  /* 0x000000105d0a7824 */ /* 0x040fe200078e0208 */
[----:B------:R-:W-:Y:S01]  /*0ea0*/  LOP3.LUT R4, R84, 0xc0, RZ, 0xc0, !PT ;  /* 0x000000c054047812 */ /* 0x000fe200078ec0ff */
[----:B------:R-:W-:Y:S01]  /*0eb0*/  IMAD R5, R93, UR5, RZ ;  /* 0x000000055d057c24 */ /* 0x000fe2000f8e02ff */
[----:B------:R-:W-:Y:S02]  /*0ec0*/  LEA R76, P2, R3, R71, 0x1 ;  /* 0x00000047034c7211 */ /* 0x000fe400078408ff */
[----:B------:R-:W-:Y:S01]  /*0ed0*/  LEA.HI.X.SX32 R83, R2, R17, 0x1, P0 ;  /* 0x0000001102537211 */ /* 0x000fe200000f0eff */
[----:B------:R-:W-:Y:S01]  /*0ee0*/  IMAD R2, R93, 0x8, R10 ;  /* 0x000000085d027824 */ /* 0x000fe200078e020a */
[----:B------:R-:W-:-:S02]  /*0ef0*/  LOP3.LUT R85, R84, 0x3f, RZ, 0xc0, !PT ;  /* 0x0000003f54557812 */ /* 0x000fc400078ec0ff */
[----:B------:R-:W-:Y:S01]  /*0f00*/  LEA.HI.X.SX32 R77, R3, R17, 0x1, P2 ;  /* 0x00000011034d7211 */ /* 0x000fe200010f0eff */
[----:B------:R-:W-:Y:S01]  /*0f10*/  IMAD R3, R93, 0x8, R2 ;  /* 0x000000085d037824 */ /* 0x000fe200078e0202 */
[CC--:B------:R-:W-:Y:S01]  /*0f20*/  LEA R68, P3, R5.reuse, R71.reuse, 0x1 ;  /* 0x0000004705447211 */ /* 0x0c0fe200078608ff */
[----:B----4-:R-:W-:Y:S01]  /*0f30*/  IMAD R15, R4, 0x20, R85 ;  /* 0x00000020040f7824 */ /* 0x010fe200078e0255 */
[C---:B------:R-:W-:Y:S02]  /*0f40*/  LEA R80, P1, R6.reuse, R71, 0x1 ;  /* 0x0000004706507211 */ /* 0x040fe400078208ff */
[-C--:B------:R-:W-:Y:S01]  /*0f50*/  LEA.HI.X.SX32 R69, R5, R17.reuse, 0x1, P3 ;  /* 0x0000001105457211 */ /* 0x080fe200018f0eff */
[----:B------:R-:W-:Y:S01]  /*0f60*/  IMAD.SHL.U32 R15, R15, 0x2, RZ ;  /* 0x000000020f0f7824 */ /* 0x000fe200078e00ff */
[----:B------:R-:W-:Y:S02]  /*0f70*/  LEA.HI.X.SX32 R81, R6, R17, 0x1, P1 ;  /* 0x0000001106517211 */ /* 0x000fe400008f0eff */
[----:B------:R-:W-:-:S02]  /*0f80*/  LEA R70, P3, R3, R71, 0x1 ;  /* 0x0000004703467211 */ /* 0x000fc400078608ff */
[-C--:B------:R-:W-:Y:S02]  /*0f90*/  LEA R78, P0, R8, R71.reuse, 0x1 ;  /* 0x00000047084e7211 */ /* 0x080fe400078008ff */
[-C--:B------:R-:W-:Y:S02]  /*0fa0*/  LEA R74, P1, R10, R71.reuse, 0x1 ;  /* 0x000000470a4a7211 */ /* 0x080fe400078208ff */
[----:B------:R-:W-:Y:S02]  /*0fb0*/  LEA R72, P2, R2, R71, 0x1 ;  /* 0x0000004702487211 */ /* 0x000fe400078408ff */
[----:B------:R-:W-:Y:S02]  /*0fc0*/  R2UR UR10, R66 ;  /* 0x00000000420a72ca */ /* 0x000fe400000e0000 */
[-C--:B------:R-:W-:Y:S02]  /*0fd0*/  LEA.HI.X.SX32 R71, R3, R17.reuse, 0x1, P3 ;  /* 0x0000001103477211 */ /* 0x080fe400018f0eff */
[----:B------:R-:W-:-:S02]  /*0fe0*/  LEA.HI.X.SX32 R79, R8, R17, 0x1, P0 ;  /* 0x00000011084f7211 */ /* 0x000fc400000f0eff */
[-C--:B------:R-:W-:Y:S02]  /*0ff0*/  LEA.HI.X.SX32 R75, R10, R17.reuse, 0x1, P1 ;  /* 0x000000110a4b7211 */ /* 0x080fe400008f0eff */
[----:B------:R-:W-:Y:S02]  /*1000*/  LEA.HI.X.SX32 R73, R2, R17, 0x1, P2 ;  /* 0x0000001102497211 */ /* 0x000fe400010f0eff */
[----:B------:R-:W-:Y:S01]  /*1010*/  LOP3.LUT R3, R15, 0x10, RZ, 0x3c, !PT ;  /* 0x000000100f037812 */ /* 0x000fe200078e3cff */
[----:B------:R-:W-:Y:S06]  /*1020*/  @P4 BRA `(.L_x_5) ;  /* 0x0000000000184947 */ /* 0x000fec0003800000 */
[----:B------:R-:W-:Y:S01]  /*1030*/  ELECT P0, URZ, PT ;  /* 0x0000000000ff782f */ /* 0x000fe20003800000 */
[----:B------:R-:W-:Y:S01]  /*1040*/  IMAD.MOV.U32 R2, RZ, RZ, 0x1 ;  /* 0x00000001ff027424 */ /* 0x000fe200078e00ff */
[----:B------:R-:W-:Y:S01]  /*1050*/  UMOV UR4, 0x40 ;  /* 0x0000004000047882 */ /* 0x000fe20000000000 */
[----:B------:R-:W-:Y:S01]  /*1060*/  UVIRTCOUNT.DEALLOC.SMPOOL 0x80 ;  /* 0x000000800000784c */ /* 0x000fe20000000000 */
[----:B------:R-:W-:-:S09]  /*1070*/  ULEA UR4, UR6, UR4, 0x18 ;  /* 0x0000000406047291 */ /* 0x000fd2000f8ec0ff */
[----:B------:R0:W-:Y:S03]  /*1080*/  @P0 STS.U8 [UR4], R2 ;  /* 0x00000002ff000988 */ /* 0x0001e60008000004 */
.L_x_5:
[----:B------:R-:W-:Y:S01]  /*1090*/  USHF.L.U32 UR4, UR15, 0x15, URZ ;  /* 0x000000150f047899 */ /* 0x000fe200080006ff */
[C---:B------:R-:W-:Y:S01]  /*10a0*/  LOP3.LUT R5, R15.reuse, 0x20, RZ, 0x3c, !PT ;  /* 0x000000200f057812 */ /* 0x040fe200078e3cff */
[----:B------:R-:W-:Y:S01]  /*10b0*/  ULOP3.LUT UR13, UR15, 0x4, URZ, 0xc0, !UPT ;  /* 0x000000040f0d7892 */ /* 0x000fe2000f8ec0ff */
[----:B-----5:R-:W-:Y:S01]  /*10c0*/  STS.U16 [R15+UR9+0x400], R18 ;  /* 0x000400120f007988 */ /* 0x020fe20008000409 */
[----:B------:R-:W-:Y:S01]  /*10d0*/  ULOP3.LUT UR6, UR4, 0x600000, URZ, 0xc0, !UPT ;  /* 0x0060000004067892 */ /* 0x000fe2000f8ec0ff */
[C---:B------:R-:W-:Y:S01]  /*10e0*/  LOP3.LUT R17, R15.reuse, 0x30, RZ, 0x3c, !PT ;  /* 0x000000300f117812 */ /* 0x040fe200078e3cff */
[----:B------:R-:W-:Y:S01]  /*10f0*/  UMOV UR5, 0x1 ;  /* 0x0000000100057882 */ /* 0x000fe20000000000 */
[----:B------:R-:W-:Y:S01]  /*1100*/  STS.U16 [R15+UR9+0x800], R34 ;  /* 0x000800220f007988 */ /* 0x000fe20008000409 */
[----:B------:R-:W-:Y:S01]  /*1110*/  ULEA UR11, UR13, UR6, 0x3 ;  /* 0x000000060d0b7291 */ /* 0x000fe2000f8e18ff */
[----:B------:R-:W-:Y:S01]  /*1120*/  LOP3.LUT R19, R15, 0x40, RZ, 0x3c, !PT ;  /* 0x000000400f137812 */ /* 0x000fe200078e3cff */
[----:B------:R-:W-:Y:S01]  /*1130*/  IMAD.SHL.U32 R102, R67, 0x100, RZ ;  /* 0x0000010043667824 */ /* 0x000fe200078e00ff */
[----:B------:R-:W-:Y:S01]  /*1140*/  STS.U16 [R15+UR9+0xc00], R50 ;  /* 0x000c00320f007988 */ /* 0x000fe20008000409 */
[----:B------:R-:W-:Y:S01]  /*1150*/  UIADD3 UR11, UPT, UPT, UR10, UR11, URZ ;  /* 0x0000000b0a0b7290 */ /* 0x000fe2000fffe0ff */
[----:B------:R-:W-:-:S02]  /*1160*/  LOP3.LUT P5, RZ, R84, 0xff, RZ, 0xc0, !PT ;  /* 0x000000ff54ff7812 */ /* 0x000fc400078ac0ff */
[----:B------:R-:W-:Y:S04]  /*1170*/  STS.U16 [R15+UR9], R64 ;  /* 0x000000400f007988 */ /* 0x000fe80008000409 */
[----:B------:R-:W-:Y:S04]  /*1180*/  STS.U16 [R3+UR9+0x80], R65 ;  /* 0x0000804103007988 */ /* 0x000fe80008000409 */
[----:B------:R-:W-:Y:S03]  /*1190*/  STS.U16 [R3+UR9+0x480], R20 ;  /* 0x0004801403007988 */ /* 0x000fe60008000409 */
[----:B------:R-:W-:Y:S01]  /*11a0*/  VOTEU.ALL UP0, P5 ;  /* 0x0000000000ff7886 */ /* 0x000fe20002800000 */
[----:B------:R-:W-:Y:S01]  /*11b0*/  STS.U16 [R3+UR9+0x880], R36 ;  /* 0x0008802403007988 */ /* 0x000fe20008000409 */
[----:B------:R-:W-:-:S03]  /*11c0*/  VOTEU.ALL UP1, P5 ;  /* 0x0000000000ff7886 */ /* 0x000fc60002820000 */
[----:B------:R1:W-:Y:S01]  /*11d0*/  STS.U16 [R3+UR9+0xc80], R52 ;  /* 0x000c803403007988 */ /* 0x0003e20008000409 */
[----:B------:R-:W-:-:S04]  /*11e0*/  @!UP0 UIADD3 UR16, UPT, UPT, -UR5, 0x100000, URZ ;  /* 0x0010000005108890 */ /* 0x000fc8000fffe1ff */
[----:B------:R-:W-:Y:S02]  /*11f0*/  @!UP0 USHF.L.U32 UR17, UR16, 0xb, URZ ;  /* 0x0000000b10118899 */ /* 0x000fe400080006ff */
[----:B------:R-:W-:Y:S01]  /*1200*/  @!UP0 USHF.L.U32 UR16, UR16, 0x1, URZ ;  /* 0x0000000110108899 */ /* 0x000fe200080006ff */
[----:B------:R2:W-:Y:S04]  /*1210*/  STS.U16 [R5+UR9+0x100], R7 ;  /* 0x0001000705007988 */ /* 0x0005e80008000409 */
[----:B------:R-:W-:Y:S01]  /*1220*/  STS.U16 [R5+UR9+0x500], R22 ;  /* 0x0005001605007988 */ /* 0x000fe20008000409 */
[----:B-1----:R-:W-:-:S03]  /*1230*/  LOP3.LUT R3, R15, 0x50, RZ, 0x3c, !PT ;  /* 0x000000500f037812 */ /* 0x002fc600078e3cff */
[----:B------:R-:W-:Y:S01]  /*1240*/  STS.U16 [R5+UR9+0x900], R38 ;  /* 0x0009002605007988 */ /* 0x000fe20008000409 */
[----:B--2---:R-:W-:-:S03]  /*1250*/  PRMT R7, RZ, 0x7610, R7 ;  /* 0x00007610ff077816 */ /* 0x004fc60000000007 */
[----:B------:R1:W-:Y:S04]  /*1260*/  STS.U16 [R5+UR9+0xd00], R54 ;  /* 0x000d003605007988 */ /* 0x0003e80008000409 */
[----:B------:R2:W-:Y:S04]  /*1270*/  STS.U16 [R17+UR9+0x180], R9 ;  /* 0x0001800911007988 */ /* 0x0005e80008000409 */
[----:B------:R-:W-:Y:S01]  /*1280*/  STS.U16 [R17+UR9+0x580], R24 ;  /* 0x0005801811007988 */ /* 0x000fe20008000409 */
[C---:B-1----:R-:W-:Y:S02]  /*1290*/  LOP3.LUT R5, R15.reuse, 0x60, RZ, 0x3c, !PT ;  /* 0x000000600f057812 */ /* 0x042fe400078e3cff */
[----:B------:R-:W-:Y:S01]  /*12a0*/  LOP3.LUT R15, R15, 0x70, RZ, 0x3c, !PT ;  /* 0x000000700f0f7812 */ /* 0x000fe200078e3cff */
[----:B------:R-:W-:Y:S01]  /*12b0*/  STS.U16 [R17+UR9+0x980], R40 ;  /* 0x0009802811007988 */ /* 0x000fe20008000409 */
[----:B--2---:R-:W-:-:S03]  /*12c0*/  PRMT R9, RZ, 0x7610, R9 ;  /* 0x00007610ff097816 */ /* 0x004fc60000000009 */
[----:B------:R1:W-:Y:S04]  /*12d0*/  STS.U16 [R17+UR9+0xd80], R56 ;  /* 0x000d803811007988 */ /* 0x0003e80008000409 */
[----:B------:R2:W-:Y:S04]  /*12e0*/  STS.U16 [R19+UR9+0x200], R11 ;  /* 0x0002000b13007988 */ /* 0x0005e80008000409 */
[----:B------:R-:W-:Y:S01]  /*12f0*/  STS.U16 [R19+UR9+0x600], R26 ;  /* 0x0006001a13007988 */ /* 0x000fe20008000409 */
[----:B-1----:R-:W-:-:S03]  /*1300*/  PRMT R17, RZ, 0x7610, R17 ;  /* 0x00007610ff117816 */ /* 0x002fc60000000011 */
[----:B------:R-:W-:Y:S01]  /*1310*/  STS.U16 [R19+UR9+0xa00], R42 ;  /* 0x000a002a13007988 */ /* 0x000fe20008000409 */
[----:B--2---:R-:W-:-:S03]  /*1320*/  PRMT R11, RZ, 0x7610, R11 ;  /* 0x00007610ff0b7816 */ /* 0x004fc6000000000b */
[----:B------:R1:W-:Y:S04]  /*1330*/  STS.U16 [R19+UR9+0xe00], R58 ;  /* 0x000e003a13007988 */ /* 0x0003e80008000409 */
[----:B------:R-:W-:Y:S04]  /*1340*/  STS.U16 [R3+UR9+0x280], R12 ;  /* 0x0002800c03007988 */ /* 0x000fe80008000409 */
[----:B------:R-:W-:Y:S01]  /*1350*/  STS.U16 [R3+UR9+0x680], R28 ;  /* 0x0006801c03007988 */ /* 0x000fe20008000409 */
[----:B-1----:R-:W-:-:S03]  /*1360*/  PRMT R19, RZ, 0x7610, R19 ;  /* 0x00007610ff137816 */ /* 0x002fc60000000013 */
[----:B------:R-:W-:Y:S04]  /*1370*/  STS.U16 [R3+UR9+0xa80], R44 ;  /* 0x000a802c03007988 */ /* 0x000fe80008000409 */
[----:B------:R1:W-:Y:S04]  /*1380*/  STS.U16 [R3+UR9+0xe80], R60 ;  /* 0x000e803c03007988 */ /* 0x0003e80008000409 */
[----:B------:R-:W-:Y:S04]  /*1390*/  STS.U16 [R5+UR9+0x300], R14 ;  /* 0x0003000e05007988 */ /* 0x000fe80008000409 */
[----:B------:R-:W-:Y:S01]  /*13a0*/  STS.U16 [R5+UR9+0x700], R30 ;  /* 0x0007001e05007988 */ /* 0x000fe20008000409 */
[----:B-1----:R-:W-:-:S03]  /*13b0*/  VIADD R3, R102, 0x100 ;  /* 0x0000010066037836 */ /* 0x002fc60000000000 */
[----:B------:R-:W-:Y:S02]  /*13c0*/  STS.U16 [R5+UR9+0xb00], R46 ;  /* 0x000b002e05007988 */ /* 0x000fe40008000409 */
[----:B------:R-:W-:Y:S02]  /*13d0*/  ISETP.GT.AND P0, PT, R3, RZ, PT ;  /* 0x000000ff0300720c */ /* 0x000fe40003f04270 */
[----:B------:R1:W-:Y:S04]  /*13e0*/  STS.U16 [R5+UR9+0xf00], R62 ;  /* 0x000f003e05007988 */ /* 0x0003e80008000409 */
[----:B------:R-:W-:Y:S04]  /*13f0*/  STS.U16 [R15+UR9+0x380], R16 ;  /* 0x000380100f007988 */ /* 0x000fe80008000409 */
[----:B------:R-:W-:Y:S01]  /*1400*/  STS.U16 [R15+UR9+0x780], R32 ;  /* 0x000780200f007988 */ /* 0x000fe20008000409 */
[----:B-1----:R-:W-:-:S03]  /*1410*/  PRMT R5, RZ, 0x7610, R5 ;  /* 0x00007610ff057816 */ /* 0x002fc60000000005 */
[----:B------:R-:W-:Y:S04]  /*1420*/  STS.U16 [R15+UR9+0xb80], R48 ;  /* 0x000b80300f007988 */ /* 0x000fe80008000409 */
[----:B------:R1:W-:Y:S01]  /*1430*/  STS.U16 [R15+UR9+0xf80], R13 ;  /* 0x000f800d0f007988 */ /* 0x0003e20008000409 */
[----:B------:R-:W-:Y:S01]  /*1440*/  STTM.x32 tmem[UR11], RZ ;  /* 0x000000ff000079ed */ /* 0x000fe200082c000b */
[----:B------:R-:W2:Y:S02]  /*1450*/  FENCE.VIEW.ASYNC.T ;  /* 0x00000000000073c6 */ /* 0x000ea40000000200 */
[----:B--2---:R-:W-:Y:S01]  /*1460*/  BAR.SYNC.DEFER_BLOCKING 0x0 ;  /* 0x0000000000007b1d */ /* 0x004fe20000010000 */
[----:B-1----:R-:W-:Y:S02]  /*1470*/  PRMT R13, RZ, 0x7610, R13 ;  /* 0x00007610ff0d7816 */ /* 0x002fe4000000000d */
[----:B------:R-:W-:-:S03]  /*1480*/  PRMT R15, RZ, 0x7610, R15 ;  /* 0x00007610ff0f7816 */ /* 0x000fc6000000000f */
[----:B------:R-:W1:Y:S02]  /*1490*/  FENCE.VIEW.ASYNC.S ;  /* 0x00000000000073c6 */ /* 0x000e640000000000 */
[----:B-1----:R1:W2:Y:S02]  /*14a0*/  @!UP1 SYNCS.EXCH.64 URZ, [UR9+0x7000], UR16 ;  /* 0x0070001009ff95b2 */ /* 0x0022a40008000100 */
[----:B--2---:R-:W-:Y:S06]  /*14b0*/  BAR.SYNC.DEFER_BLOCKING 0x0 ;  /* 0x0000000000007b1d */ /* 0x004fec0000010000 */
[----:B------:R-:W2:Y:S04]  /*14c0*/  @P0 LDG.E.U16 R7, desc[UR28][R82.64] ;  /* 0x0000001c52070981 */ /* 0x000ea8000c1e1500 */
[----:B------:R-:W3:Y:S04]  /*14d0*/  @P0 LDG.E.U16 R5, desc[UR28][R80.64] ;  /* 0x0000001c50050981 */ /* 0x000ee8000c1e1500 */
[----:B------:R-:W4:Y:S04]  /*14e0*/  @P0 LDG.E.U16 R9, desc[UR28][R78.64] ;  /* 0x0000001c4e090981 */ /* 0x000f28000c1e1500 */
[----:B------:R-:W4:Y:S04]  /*14f0*/  @P0 LDG.E.U16 R11, desc[UR28][R76.64] ;  /* 0x0000001c4c0b0981 */ /* 0x000f28000c1e1500 */
[----:B------:R-:W4:Y:S04]  /*1500*/  @P0 LDG.E.U16 R13, desc[UR28][R74.64] ;  /* 0x0000001c4a0d0981 */ /* 0x000f28000c1e1500 */
[----:B------:R-:W4:Y:S04]  /*1510*/  @P0 LDG.E.U16 R15, desc[UR28][R72.64] ;  /* 0x0000001c480f0981 */ /* 0x000f28000c1e1500 */
[----:B------:R-:W4:Y:S04]  /*1520*/  @P0 LDG.E.U16 R17, desc[UR28][R70.64] ;  /* 0x0000001c46110981 */ /* 0x000f28000c1e1500 */
[----:B------:R-:W4:Y:S01]  /*1530*/  @P0 LDG.E.U16 R19, desc[UR28][R68.64] ;  /* 0x0000001c44130981 */ /* 0x000f22000c1e1500 */
[----:B-1----:R-:W-:-:S04]  /*1540*/  @!UP0 UIADD3 UR16, UPT, UPT, -UR5, 0x100000, URZ ;  /* 0x0010000005108890 */ /* 0x002fc8000fffe1ff */
[----:B------:R-:W-:Y:S02]  /*1550*/  @!UP0 USHF.L.U32 UR17, UR16, 0xb, URZ ;  /* 0x0000000b10118899 */ /* 0x000fe400080006ff */
[----:B------:R-:W-:Y:S01]  /*1560*/  @!UP0 USHF.L.U32 UR16, UR16, 0x1, URZ ;  /* 0x0000000110108899 */ /* 0x000fe200080006ff */
[----:B------:R-:W-:Y:S01]  /*1570*/  VOTEU.ALL UP1, P5 ;  /* 0x0000000000ff7886 */ /* 0x000fe20002820000 */
[----:B0-----:R-:W-:Y:S01]  /*1580*/  LOP3.LUT R2, R84, 0xff, RZ, 0xc0, !PT ;  /* 0x000000ff54027812 */ /* 0x001fe200078ec0ff */
[----:B------:R-:W-:Y:S02]  /*1590*/  UIADD3 UR12, UPT, UPT, UR10, 0x40, URZ ;  /* 0x000000400a0c7890 */ /* 0x000fe4000fffe0ff */
[----:B------:R-:W-:-:S04]  /*15a0*/  @!UP0 UIADD3 UR4, UPT, UPT, -UR5, 0x100000, URZ ;  /* 0x0010000005048890 */ /* 0x000fc8000fffe1ff */
[----:B------:R-:W-:Y:S02]  /*15b0*/  @!UP0 USHF.L.U32 UR5, UR4, 0xb, URZ ;  /* 0x0000000b04058899 */ /* 0x000fe400080006ff */
[----:B------:R-:W-:Y:S02]  /*15c0*/  @!UP0 USHF.L.U32 UR4, UR4, 0x1, URZ ;  /* 0x0000000104048899 */ /* 0x000fe400080006ff */
[----:B------:R-:W-:Y:S01]  /*15d0*/  UIADD3 UR14, UPT, UPT, UR9, 0x5000, URZ ;  /* 0x00005000090e7890 */ /* 0x000fe2000fffe0ff */
[----:B------:R-:W-:Y:S01]  /*15e0*/  SHF.R.U32.HI R21, RZ, 0x2, R4 ;  /* 0x00000002ff157819 */ /* 0x000fe20000011604 */
[----:B------:R-:W-:Y:S01]  /*15f0*/  IMAD.SHL.U32 R2, R2, 0x2, RZ ;  /* 0x0000000202027824 */ /* 0x000fe200078e00ff */
[----:B------:R-:W-:Y:S01]  /*1600*/  ISETP.EQ.U32.AND P1, PT, RZ, UR15, P0 ;  /* 0x0000000fff007c0c */ /* 0x000fe20008722070 */
[----:B------:R-:W-:-:S03]  /*1610*/  UIADD3 UR6, UPT, UPT, UR6, UR12, URZ ;  /* 0x0000000c06067290 */ /* 0x000fc6000fffe0ff */
[----:B------:R-:W-:Y:S01]  /*1620*/  LOP3.LUT R2, R2, R21, RZ, 0x3c, !PT ;  /* 0x0000001502027212 */ /* 0x000fe200078e3cff */
[----:B------:R0:W1:Y:S01]  /*1630*/  @!UP1 SYNCS.EXCH.64 URZ, [UR9+0x7008], UR16 ;  /* 0x0070081009ff95b2 */ /* 0x0000620008000100 */
[----:B------:R-:W-:Y:S01]  /*1640*/  VOTEU.ALL UP1, P5 ;  /* 0x0000000000ff7886 */ /* 0x000fe20002820000 */
[----:B------:R-:W-:Y:S02]  /*1650*/  ULEA UR13, UR13, UR6, 0x4 ;  /* 0x000000060d0d7291 */ /* 0x000fe4000f8e20ff */
[----:B--2---:R0:W-:Y:S04]  /*1660*/  STS.U16 [R2+UR9+0x4000], R7 ;  /* 0x0040000702007988 */ /* 0x0041e80008000409 */
[----:B---3--:R0:W-:Y:S04]  /*1670*/  STS.U16 [R2+UR9+0x4200], R5 ;  /* 0x0042000502007988 */ /* 0x0081e80008000409 */
[----:B----4-:R0:W-:Y:S04]  /*1680*/  STS.U16 [R2+UR9+0x4400], R9 ;  /* 0x0044000902007988 */ /* 0x0101e80008000409 */
[----:B------:R0:W-:Y:S04]  /*1690*/  STS.U16 [R2+UR9+0x4600], R11 ;  /* 0x0046000b02007988 */ /* 0x0001e80008000409 */
[----:B------:R0:W-:Y:S04]  /*16a0*/  STS.U16 [R2+UR9+0x4800], R13 ;  /* 0x0048000d02007988 */ /* 0x0001e80008000409 */
[----:B------:R0:W-:Y:S04]  /*16b0*/  STS.U16 [R2+UR9+0x4a00], R15 ;  /* 0x004a000f02007988 */ /* 0x0001e80008000409 */
[----:B------:R0:W-:Y:S04]  /*16c0*/  STS.U16 [R2+UR9+0x4c00], R17 ;  /* 0x004c001102007988 */ /* 0x0001e80008000409 */
[----:B------:R0:W-:Y:S01]  /*16d0*/  STS.U16 [R2+UR9+0x4e00], R19 ;  /* 0x004e001302007988 */ /* 0x0001e20008000409 */
[----:B-1----:R1:W-:Y:S06]  /*16e0*/  MEMBAR.ALL.CTA ;  /* 0x0000000000007992 */ /* 0x0023ec0000008000 */
[----:B-1----:R-:W-:Y:S04]  /*16f0*/  FENCE.VIEW.ASYNC.S ;  /* 0x00000000000073c6 */ /* 0x002fe80000000000 */
[----:B------:R-:W1:Y:S02]  /*1700*/  FENCE.VIEW.ASYNC.S ;  /* 0x00000000000073c6 */ /* 0x000e640000000000 */
[----:B-1----:R0:W1:Y:S02]  /*1710*/  @!UP1 SYNCS.EXCH.64 URZ, [UR9+0x5000], UR4 ;  /* 0x0050000409ff95b2 */ /* 0x0020640008000100 */
[----:B-1----:R-:W-:Y:S06]  /*1720*/  BAR.SYNC.DEFER_BLOCKING 0x0 ;  /* 0x0000000000007b1d */ /* 0x002fec0000010000 */
[----:B0-----:R-:W-:Y:S05]  /*1730*/  @!P1 BRA `(.L_x_6) ;  /* 0x0000000000909947 */ /* 0x001fea0003800000 */
[----:B------:R-:W-:Y:S02]  /*1740*/  USHF.R.U32.HI UR18, URZ, 0x4, UR9 ;  /* 0x00000004ff127899 */ /* 0x000fe40008011609 */
[----:B------:R-:W-:Y:S02]  /*1750*/  UIADD3 UR5, UPT, UPT, UR9, 0x4000, URZ ;  /* 0x0000400009057890 */ /* 0x000fe4000fffe0ff */
[----:B------:R-:W-:Y:S02]  /*1760*/  USGXT.U32 UR18, UR18, 0xe ;  /* 0x0000000e1212789a */ /* 0x000fe40008000000 */
[----:B------:R-:W-:Y:S02]  /*1770*/  USHF.R.U32.HI UR5, URZ, 0x4, UR5 ;  /* 0x00000004ff057899 */ /* 0x000fe40008011605 */
[----:B------:R-:W-:Y:S01]  /*1780*/  UIADD3 UR26, UP1, UPT, UR18, 0x1000080, URZ ;  /* 0x01000080121a7890 */ /* 0x000fe2000ff3e0ff */
[----:B------:R-:W-:Y:S01]  /*1790*/  UMOV UR4, URZ ;  /* 0x000000ff00047c82 */ /* 0x000fe20008000000 */
[----:B------:R-:W-:-:S02]  /*17a0*/  USGXT.U32 UR6, UR5, 0xe ;  /* 0x0000000e0506789a */ /* 0x000fc40008000000 */
[----:B------:R-:W-:Y:S01]  /*17b0*/  UIADD3.X UR27, UPT, UPT, UR4, 0x40004040, URZ, UP1, !UPT ;  /* 0x40004040041b7890 */ /* 0x000fe20008ffe4ff */
[----:B------:R-:W-:Y:S01]  /*17c0*/  UMOV UR16, 0xfffffffe ;  /* 0xfffffffe00107882 */ /* 0x000fe20000000000 */
[----:B------:R-:W-:Y:S01]  /*17d0*/  UMOV UR17, 0x7fffbfdf ;  /* 0x7fffbfdf00117882 */ /* 0x000fe20000000000 */
[----:B------:R-:W-:Y:S01]  /*17e0*/  UMOV UR7, URZ ;  /* 0x000000ff00077c82 */ /* 0x000fe20008000000 */
[----:B------:R-:W-:Y:S02]  /*17f0*/  ULOP3.LUT UR18, UR18, 0x1000000, URZ, 0xfc, !UPT ;  /* 0x0100000012127892 */ /* 0x000fe4000f8efcff */
[----:B------:R-:W-:Y:S02]  /*1800*/  UIADD3.64 UR16, UPT, UPT, UR6, -UR16, URZ ;  /* 0x8000001006107297 */ /* 0x000fe4000fffe0ff */
[----:B------:R-:W-:Y:S02]  /*1810*/  UIADD3 UR22, UPT, UPT, UR10, 0x80, URZ ;  /* 0x000000800a167890 */ /* 0x000fe4000fffe0ff */
[----:B------:R-:W-:-:S02]  /*1820*/  UIADD3.64 UR20, UPT, UPT, UR26, 0x180, URZ ;  /* 0x000001801a147897 */ /* 0x000fc4000fffe0ff */
[----:B------:R-:W-:Y:S02]  /*1830*/  UIADD3 UR23, UPT, UPT, UR10, 0x80, URZ ;  /* 0x000000800a177890 */ /* 0x000fe4000fffe0ff */
[----:B------:R-:W-:Y:S01]  /*1840*/  UIADD3.64 UR24, UPT, UPT, UR26, 0x200, URZ ;  /* 0x000002001a187897 */ /* 0x000fe2000fffe0ff */
[----:B------:R-:W-:Y:S01]  /*1850*/  UMOV UR30, 0x0 ;  /* 0x00000000001e7882 */ /* 0x000fe20000000000 */
[----:B------:R-:W-:Y:S01]  /*1860*/  UMOV UR31, 0x8108010 ;  /* 0x08108010001f7882 */ /* 0x000fe20000000000 */
[----:B------:R-:W-:Y:S01]  /*1870*/  UMOV UR7, 0x80004020 ;  /* 0x8000402000077882 */ /* 0x000fe20000000000 */
[----:B------:R-:W-:Y:S01]  /*1880*/  UMOV UR19, 0x40004040 ;  /* 0x4000404000137882 */ /* 0x000fe20000000000 */
[----:B------:R-:W-:Y:S01]  /*1890*/  UMOV UR32, 0x0 ;  /* 0x0000000000207882 */ /* 0x000fe20000000000 */
[----:B------:R-:W-:Y:S01]  /*18a0*/  UMOV UR33, 0x8108010 ;  /* 0x0810801000217882 */ /* 0x000fe20000000000 */
[----:B------:R-:W-:Y:S01]  /*18b0*/  UMOV UR34, 0x0 ;  /* 0x0000000000227882 */ /* 0x000fe20000000000 */
[----:B------:R-:W-:Y:S01]  /*18c0*/  UMOV UR35, 0x8108010 ;  /* 0x0810801000237882 */ /* 0x000fe20000000000 */
[----:B------:R-:W-:Y:S01]  /*18d0*/  UMOV UR4, UR14 ;  /* 0x0000000e00047c82 */ /* 0x000fe20008000000 */
[----:B------:R-:W-:Y:S01]  /*18e0*/  UMOV UR5, URZ ;  /* 0x000000ff00057c82 */ /* 0x000fe20008000000 */
[----:B------:R0:W-:Y:S01]  /*18f0*/  UTCHMMA gdesc[UR18], gdesc[UR6], tmem[UR12], tmem[UR30], idesc[UR31], !UPT ;  /* 0x00ff1e06120075ea */ /* 0x0001e2000f80000c */
[----:B------:R-:W-:Y:S01]  /*1900*/  UMOV UR36, 0x0 ;  /* 0x0000000000247882 */ /* 0x000fe20000000000 */
[----:B------:R-:W-:Y:S01]  /*1910*/  UMOV UR37, 0x8108010 ;  /* 0x0810801000257882 */ /* 0x000fe20000000000 */
[----:B------:R0:W-:Y:S01]  /*1920*/  UTCHMMA gdesc[UR26], gdesc[UR16], tmem[UR12], tmem[UR32], idesc[UR33], UPT ;  /* 0x00ff20101a0075ea */ /* 0x0001e2000b80000c */
[----:B------:R-:W-:Y:S01]  /*1930*/  UMOV UR4, UR4 ;  /* 0x0000000400047c82 */ /* 0x000fe20008000000 */
[----:B------:R0:W-:Y:S01]  /*1940*/  UTCHMMA gdesc[UR20], gdesc[UR6], tmem[UR22], tmem[UR34], idesc[UR35], !UPT ;  /* 0x00ff2206140075ea */ /* 0x0001e2000f800016 */
[----:B------:R0:W-:Y:S01]  /*1950*/  UTCHMMA gdesc[UR24], gdesc[UR16], tmem[UR23], tmem[UR36], idesc[UR37], UPT ;  /* 0x00ff2410180075ea */ /* 0x0001e2000b800017 */
[----:B------:R0:W-:Y:S01]  /*1960*/  UTCBAR [UR4], URZ ;  /* 0x000000ff040073e9 */ /* 0x0001e200080000ff */
[----:B------:R-:W-:Y:S01]  /*1970*/  NOP ;  /* 0x0000000000007918 */ /* 0x000fe20000000000 */
.L_x_6:
[----:B------:R-:W-:Y:S05]  /*1980*/  @!P0 BRA `(.L_x_7) ;  /* 0x0000000000088947 */ /* 0x000fea0003800000 */
[----:B------:R-:W1:Y:S02]  /*1990*/  SYNCS.PHASECHK.TRANS64.TRYWAIT P2, [UR9+0x5000], RZ ;  /* 0x005000ffff0075a7 */ /* 0x000e640008041109 */
[----:B-1----:R-:W-:Y:S05]  /*19a0*/  @!P2 BRA `(.L_x_8) ;  /* 0x000000880058a947 */ /* 0x002fea0003800000 */
.L_x_7:
[----:B------:R-:W-:Y:S01]  /*19b0*/  BAR.SYNC.DEFER_BLOCKING 0x0 ;  /* 0x0000000000007b1d */ /* 0x000fe20000010000 */
[----:B------:R-:W-:Y:S02]  /*19c0*/  ISETP.GT.AND P6, PT, R102, -0x1, PT ;  /* 0xffffffff6600780c */ /* 0x000fe40003fc4270 */
[C---:B------:R-:W-:Y:S02]  /*19d0*/  ISETP.GT.AND P3, PT, R0.reuse, RZ, PT ;  /* 0x000000ff0000720c */ /* 0x040fe40003f64270 */
[----:B------:R-:W-:Y:S01]  /*19e0*/  ISETP.GT.AND P2, PT, R0, 0x1, PT ;  /* 0x000000010000780c */ /* 0x000fe20003f44270 */
[----:B0-----:R-:W0:Y:S01]  /*19f0*/  LDCU UR4, c[0x0][0x3a8] ;  /* 0x00007500ff0477ac */ /* 0x001e220008000800 */
[----:B------:R-:W0:Y:S01]  /*1a00*/  LDTM.x64 R4, tmem[UR13] ;  /* 0x0000000d000479ee */ /* 0x000e220008340000 */
[----:B------:R-:W1:Y:S01]  /*1a10*/  LDCU.64 UR16, c[0x0][0x3d0] ;  /* 0x00007a00ff1077ac */ /* 0x000e620008000a00 */
[----:B------:R-:W2:Y:S01]  /*1a20*/  @!P5 SYNCS.CCTL.IV [UR9+0x5000] ;  /* 0x00500000ff00d9b1 */ /* 0x000ea20008000009 */
[----:B------:R-:W-:Y:S01]  /*1a30*/  NOP ;  /* 0x0000000000007918 */ /* 0x000fe20000000000 */
[----:B-1----:R-:W-:Y:S01]  /*1a40*/  UIMAD UR16, UR8, UR16, URZ ;  /* 0x00000010081072a4 */ /* 0x002fe2000f8e02ff */
[----:B------:R-:W-:-:S02]  /*1a50*/  IMAD R85, R85, UR17, RZ ;  /* 0x0000001155557c24 */ /* 0x000fc4000f8e02ff */
[----:B0-----:R-:W-:Y:S01]  /*1a60*/  FMUL R4, R4, UR4 ;  /* 0x0000000404047c20 */ /* 0x001fe20008400000 */
[----:B------:R-:W-:Y:S01]  /*1a70*/  FMUL R5, R5, UR4 ;  /* 0x0000000405057c20 */ /* 0x000fe20008400000 */
[----:B------:R-:W-:Y:S01]  /*1a80*/  FMUL R6, R6, UR4 ;  /* 0x0000000406067c20 */ /* 0x000fe20008400000 */
[----:B------:R-:W-:Y:S01]  /*1a90*/  FMUL R7, R7, UR4 ;  /* 0x0000000407077c20 */ /* 0x000fe20008400000 */
[----:B------:R-:W-:Y:S01]  /*1aa0*/  FMUL R8, R8, UR4 ;  /* 0x0000000408087c20 */ /* 0x000fe20008400000 */
[----:B------:R-:W-:Y:S01]  /*1ab0*/  FSEL R95, R4, -INF , P6 ;  /* 0xff800000045f7808 */ /* 0x000fe20003000000 */
[----:B------:R-:W-:Y:S01]  /*1ac0*/  FMUL R9, R9, UR4 ;  /* 0x0000000409097c20 */ /* 0x000fe20008400000 */
[----:B------:R-:W-:Y:S01]  /*1ad0*/  ISETP.GT.AND P6, PT, R0, 0x2, PT ;  /* 0x000000020000780c */ /* 0x000fe20003fc4270 */
        /* <DEDUP_REMOVED lines=15> */
[----:B------:R-:W-:Y:S01]  /*1bd0*/  FMNMX3 R4, R95, R92, R97, !PT ;  /* 0x0000005c5f047276 */ /* 0x000fe20007800061 */
        /* <DEDUP_REMOVED lines=21> */
[C---:B------:R-:W-:Y:S01]  /*1d30*/  ISETP.GT.AND P2, PT, R0.reuse, 0xa, PT ;  /* 0x0000000a0000780c */ /* 0x040fe20003f44270 */
        /* <DEDUP_REMOVED lines=78> */
[----:B------:R-:W-:Y:S01]  /*2220*/  USHF.L.U32 UR4, UR16, 0x1, URZ ;  /* 0x0000000110047899 */ /* 0x000fe200080006ff */
[----:B------:R-:W-:-:S02]  /*2230*/  ISETP.GT.AND P6, PT, R0, 0x1a, PT ;  /* 0x0000001a0000780c */ /* 0x000fc40003fc4270 */
[----:B------:R-:W-:Y:S02]  /*2240*/  FSEL R29, R29, -INF , P3 ;  /* 0xff8000001d1d7808 */ /* 0x000fe40001800000 */
[----:B------:R-:W-:Y:S02]  /*2250*/  ISETP.GT.AND P3, PT, R0, 0x1b, PT ;  /* 0x0000001b0000780c */ /* 0x000fe40003f64270 */
[----:B------:R-:W-:Y:S02]  /*2260*/  FSEL R26, R86, -INF , P2 ;  /* 0xff800000561a7808 */ /* 0x000fe40001000000 */
[----:B------:R-:W-:Y:S02]  /*2270*/  FMNMX3 R4, R4, R32, R31, !PT ;  /* 0x0000002004047276 */ /* 0x000fe4000780001f */
[----:B------:R-:W-:Y:S02]  /*2280*/  ISETP.GT.AND P2, PT, R0, 0x1c, PT ;  /* 0x0000001c0000780c */ /* 0x000fe40003f44270 */
[----:B------:R-:W-:-:S02]  /*2290*/  FSEL R22, R87, -INF , P6 ;  /* 0xff80000057167808 */ /* 0x000fc40003000000 */
[----:B------:R-:W-:Y:S02]  /*22a0*/  ISETP.GT.AND P6, PT, R0, 0x1d, PT ;  /* 0x0000001d0000780c */ /* 0x000fe40003fc4270 */
[----:B------:R-:W-:Y:S02]  /*22b0*/  FSEL R27, R88, -INF , P3 ;  /* 0xff800000581b7808 */ /* 0x000fe40001800000 */
[----:B------:R-:W-:Y:S02]  /*22c0*/  FMNMX3 R4, R4, R29, R26, !PT ;  /* 0x0000001d04047276 */ /* 0x000fe4000780001a */
[C---:B------:R-:W-:Y:S02]  /*22d0*/  ISETP.GT.AND P3, PT, R0.reuse, 0x1e, PT ;  /* 0x0000001e0000780c */ /* 0x040fe40003f64270 */
[----:B------:R-:W-:Y:S02]  /*22e0*/  FSEL R20, R33, -INF , P2 ;  /* 0xff80000021147808 */ /* 0x000fe40001000000 */
[----:B------:R-:W-:-:S02]  /*22f0*/  ISETP.GT.AND P2, PT, R0, 0x1f, PT ;  /* 0x0000001f0000780c */ /* 0x000fc40003f44270 */
[----:B------:R-:W-:Y:S02]  /*2300*/  FSEL R21, R34, -INF , P6 ;  /* 0xff80000022157808 */ /* 0x000fe40003000000 */
[----:B------:R-:W-:Y:S02]  /*2310*/  FMNMX3 R5, R4, R22, R27, !PT ;  /* 0x0000001604057276 */ /* 0x000fe4000780001b */
[C---:B------:R-:W-:Y:S02]  /*2320*/  ISETP.GT.AND P6, PT, R0.reuse, 0x20, PT ;  /* 0x000000200000780c */ /* 0x040fe40003fc4270 */
[----:B------:R-:W-:Y:S02]  /*2330*/  FSEL R16, R89, -INF , P3 ;  /* 0xff80000059107808 */ /* 0x000fe40001800000 */
[----:B------:R-:W-:Y:S02]  /*2340*/  ISETP.GT.AND P3, PT, R0, 0x21, PT ;  /* 0x000000210000780c */ /* 0x000fe40003f64270 */
[----:B------:R-:W-:-:S02]  /*2350*/  FSEL R23, R36, -INF , P2 ;  /* 0xff80000024177808 */ /* 0x000fc40001000000 */
[----:B------:R-:W-:Y:S02]  /*2360*/  FMNMX3 R6, R5, R20, R21, !PT ;  /* 0x0000001405067276 */ /* 0x000fe40007800015 */
[C---:B------:R-:W-:Y:S02]  /*2370*/  ISETP.GT.AND P2, PT, R0.reuse, 0x22, PT ;  /* 0x000000220000780c */ /* 0x040fe40003f44270 */
[----:B------:R-:W-:Y:S02]  /*2380*/  FSEL R12, R37, -INF , P6 ;  /* 0xff800000250c7808 */ /* 0x000fe40003000000 */
[----:B------:R-:W-:Y:S02]  /*2390*/  ISETP.GT.AND P6, PT, R0, 0x23, PT ;  /* 0x000000230000780c */ /* 0x000fe40003fc4270 */
[----:B------:R-:W-:Y:S02]  /*23a0*/  FSEL R13, R38, -INF , P3 ;  /* 0xff800000260d7808 */ /* 0x000fe40001800000 */
[----:B------:R-:W-:-:S02]  /*23b0*/  FMNMX3 R14, R6, R16, R23, !PT ;  /* 0x00000010060e7276 */ /* 0x000fc40007800017 */
[C---:B------:R-:W-:Y:S02]  /*23c0*/  ISETP.GT.AND P3, PT, R0.reuse, 0x24, PT ;  /* 0x000000240000780c */ /* 0x040fe40003f64270 */
[----:B------:R-:W-:Y:S02]  /*23d0*/  FSEL R10, R39, -INF , P2 ;  /* 0xff800000270a7808 */ /* 0x000fe40001000000 */
[----:B------:R-:W-:Y:S02]  /*23e0*/  ISETP.GT.AND P2, PT, R0, 0x25, PT ;  /* 0x000000250000780c */ /* 0x000fe40003f44270 */
[----:B------:R-:W-:Y:S02]  /*23f0*/  FSEL R9, R40, -INF , P6 ;  /* 0xff80000028097808 */ /* 0x000fe40003000000 */
[----:B------:R-:W-:Y:S02]  /*2400*/  FMNMX3 R14, R14, R12, R13, !PT ;  /* 0x0000000c0e0e7276 */ /* 0x000fe4000780000d */
        /* <DEDUP_REMOVED lines=40> */
[----:B------:R-:W-:Y:S02]  /*2690*/  FSEL R38, R57, -INF , P2 ;  /* 0xff80000039267808 */ /* 0x000fe40001000000 */
[C---:B------:R-:W-:Y:S02]  /*26a0*/  ISETP.GT.AND P3, PT, R0.reuse, 0x36, PT ;  /* 0x000000360000780c */ /* 0x040fe40003f64270 */
[----:B------:R-:W-:-:S02]  /*26b0*/  ISETP.GT.AND P2, PT, R0, 0x37, PT ;  /* 0x000000370000780c */ /* 0x000fc40003f44270 */
[----:B------:R-:W-:Y:S02]  /*26c0*/  FSEL R43, R58, -INF , P6 ;  /* 0xff8000003a2b7808 */ /* 0x000fe40003000000 */
[----:B------:R-:W-:Y:S02]  /*26d0*/  FMNMX3 R17, R17, R41, R36, !PT ;  /* 0x0000002911117276 */ /* 0x000fe40007800024 */
[----:B------:R-:W-:Y:S02]  /*26e0*/  FSEL R45, R90, -INF , P3 ;  /* 0xff8000005a2d7808 */ /* 0x000fe40001800000 */
[----:B------:R-:W-:Y:S02]  /*26f0*/  FSEL R42, R60, -INF , P2 ;  /* 0xff8000003c2a7808 */ /* 0x000fe40001000000 */
[C---:B------:R-:W-:Y:S02]  /*2700*/  ISETP.GT.AND P6, PT, R0.reuse, 0x38, PT ;  /* 0x000000380000780c */ /* 0x040fe40003fc4270 */
[----:B------:R-:W-:-:S02]  /*2710*/  ISETP.GT.AND P3, PT, R0, 0x39, PT ;  /* 0x000000390000780c */ /* 0x000fc40003f64270 */
[----:B------:R-:W-:Y:S02]  /*2720*/  ISETP.GT.AND P2, PT, R0, 0x3a, PT ;  /* 0x0000003a0000780c */ /* 0x000fe40003f44270 */
[----:B------:R-:W-:Y:S02]  /*2730*/  FMNMX3 R17, R17, R38, R43, !PT ;  /* 0x0000002611117276 */ /* 0x000fe4000780002b */
[----:B------:R-:W-:Y:S01]  /*2740*/  FSEL R47, R61, -INF , P6 ;  /* 0xff8000003d2f7808 */ /* 0x000fe20003000000 */
[----:B------:R-:W-:Y:S01]  /*2750*/  IMAD.SHL.U32 R61, R85, 0x2, RZ ;  /* 0x00000002553d7824 */ /* 0x000fe200078e00ff */
[----:B------:R-:W-:Y:S02]  /*2760*/  FSEL R44, R62, -INF , P3 ;  /* 0xff8000003e2c7808 */ /* 0x000fe40001800000 */
[----:B------:R-:W-:Y:S02]  /*2770*/  FMNMX3 R17, R17, R45, R42, !PT ;  /* 0x0000002d11117276 */ /* 0x000fe4000780002a */
[----:B------:R-:W-:-:S02]  /*2780*/  FSEL R40, R63, -INF , P2 ;  /* 0xff8000003f287808 */ /* 0x000fc40001000000 */
[----:B------:R-:W-:Y:S01]  /*2790*/  ISETP.GT.AND P2, PT, R0, 0x3d, PT ;  /* 0x0000003d0000780c */ /* 0x000fe20003f44270 */
[----:B------:R-:W0:Y:S01]  /*27a0*/  LDC.64 R62, c[0x0][0x390] ;  /* 0x0000e400ff3e7b82 */ /* 0x000e220000000a00 */
[----:B------:R-:W-:Y:S02]  /*27b0*/  FMNMX3 R19, R17, R47, R44, !PT ;  /* 0x0000002f11137276 */ /* 0x000fe4000780002c */
[----:B------:R-:W-:Y:S02]  /*27c0*/  FSEL R17, R66, -INF , P2 ;  /* 0xff80000042117808 */ /* 0x000fe40001000000 */
[C---:B------:R-:W-:Y:S02]  /*27d0*/  ISETP.GT.AND P6, PT, R0.reuse, 0x3b, PT ;  /* 0x0000003b0000780c */ /* 0x040fe40003fc4270 */
[----:B------:R-:W-:Y:S01]  /*27e0*/  ISETP.GT.AND P3, PT, R0, 0x3c, PT ;  /* 0x0000003c0000780c */ /* 0x000fe20003f64270 */
[----:B------:R-:W1:Y:S01]  /*27f0*/  LDC R66, c[0x0][0x3d8] ;  /* 0x0000f600ff427b82 */ /* 0x000e620000000800 */
[----:B------:R-:W-:-:S02]  /*2800*/  FSEL R39, R64, -INF , P6 ;  /* 0xff80000040277808 */ /* 0x000fc40003000000 */
[----:B------:R-:W-:Y:S02]  /*2810*/  ISETP.GT.AND P6, PT, R0, 0x3e, PT ;  /* 0x0000003e0000780c */ /* 0x000fe40003fc4270 */
[----:B------:R-:W-:Y:S02]  /*2820*/  FSEL R24, R65, -INF , P3 ;  /* 0xff80000041187808 */ /* 0x000fe40001800000 */
[----:B------:R-:W-:Y:S02]  /*2830*/  FMNMX3 R46, R19, R40, R39, !PT ;  /* 0x00000028132e7276 */ /* 0x000fe40007800027 */
[----:B------:R-:W-:Y:S02]  /*2840*/  FSEL R19, R91, -INF , P6 ;  /* 0xff8000005b137808 */ /* 0x000fe40003000000 */
[----:B------:R-:W-:Y:S02]  /*2850*/  FMNMX3 R46, R46, R24, R17, !PT ;  /* 0x000000182e2e7276 */ /* 0x000fe40007800011 */
[----:B------:R-:W-:-:S02]  /*2860*/  SHF.R.U32.HI R60, RZ, 0x6, R84 ;  /* 0x00000006ff3c7819 */ /* 0x000fc40000011654 */
[----:B------:R-:W-:Y:S02]  /*2870*/  FMNMX3 R106, R46, -INF , R19, !PT ;  /* 0xff8000002e6a7876 */ /* 0x000fe40007800013 */
[----:B------:R-:W-:Y:S02]  /*2880*/  SGXT.U32 R60, R60, 0x2 ;  /* 0x000000023c3c781a */ /* 0x000fe40000000000 */
[----:B0-----:R-:W-:Y:S01]  /*2890*/  IADD3 R84, P2, P3, R61, UR4, R62 ;  /* 0x000000043d547c10 */ /* 0x001fe2000fb5e03e */
[----:B------:R-:W-:Y:S01]  /*28a0*/  UIMAD.WIDE UR4, UR16, 0x2, URZ ;  /* 0x00000002100478a5 */ /* 0x000fe2000f8e02ff */
[----:B------:R-:W-:Y:S01]  /*28b0*/  FADD R92, R92, -R106 ;  /* 0x8000006a5c5c7221 */ /* 0x000fe20000000000 */
[----:B------:R-:W-:-:S04]  /*28c0*/  IMAD.HI R62, R85, 0x2, RZ ;  /* 0x00000002553e7827 */ /* 0x000fc800078e02ff */
[--C-:B------:R-:W-:Y:S01]  /*28d0*/  FADD R100, R100, -R106.reuse ;  /* 0x8000006a64647221 */ /* 0x100fe20000000000 */
[--C-:B------:R-:W-:Y:S01]  /*28e0*/  FADD R101, R101, -R106.reuse ;  /* 0x8000006a65657221 */ /* 0x100fe20000000000 */
[----:B------:R-:W-:Y:S01]  /*28f0*/  FMUL R49, R92, 1.4426950216293334961 ;  /* 0x3fb8aa3b5c317820 */ /* 0x000fe20000400000 */
[----:B-1----:R-:W-:Y:S01]  /*2900*/  IMAD R61, R60, R66, RZ ;  /* 0x000000423c3d7224 */ /* 0x002fe200078e02ff */
[----:B------:R-:W-:Y:S01]  /*2910*/  IADD3.X R92, PT, PT, R62, UR5, R63, P2, P3 ;  /* 0x000000053e5c7c10 */ /* 0x000fe200097e643f */
[----:B------:R-:W-:Y:S01]  /*2920*/  FMUL R56, R100, 1.4426950216293334961 ;  /* 0x3fb8aa3b64387820 */ /* 0x000fe20000400000 */
[--C-:B------:R-:W-:Y:S01]  /*2930*/  FADD R96, R96, -R106.reuse ;  /* 0x8000006a60607221 */ /* 0x100fe20000000000 */
[C---:B------:R-:W-:Y:S01]  /*2940*/  IMAD R62, R66.reuse, 0x4, R61 ;  /* 0x00000004423e7824 */ /* 0x040fe200078e023d */
[----:B------:R-:W-:Y:S01]  /*2950*/  LEA R100, P2, R61, R84, 0x1 ;  /* 0x000000543d647211 */ /* 0x000fe200078408ff */
[----:B------:R-:W-:Y:S01]  /*2960*/  FMUL R53, R101, 1.4426950216293334961 ;  /* 0x3fb8aa3b65357820 */ /* 0x000fe20000400000 */
[----:B------:R-:W-:Y:S01]  /*2970*/  FADD R97, R97, -R106 ;  /* 0x8000006a61617221 */ /* 0x000fe20000000000 */
[----:B------:R-:W-:-:S02]  /*2980*/  IMAD R63, R66, 0x4, R62 ;  /* 0x00000004423f7824 */ /* 0x000fc400078e023e */
[----:B------:R-:W-:Y:S01]  /*2990*/  FMUL R52, R96, 1.4426950216293334961 ;  /* 0x3fb8aa3b60347820 */ /* 0x000fe20000400000 */
[----:B------:R-:W-:Y:S01]  /*29a0*/  LEA.HI.X.SX32 R101, R61, R92, 0x1, P2 ;  /* 0x0000005c3d657211 */ /* 0x000fe200010f0eff */
[--C-:B------:R-:W-:Y:S01]  /*29b0*/  FADD R94, R94, -R106.reuse ;  /* 0x8000006a5e5e7221 */ /* 0x100fe20000000000 */
[----:B------:R-:W-:Y:S01]  /*29c0*/  IMAD R61, R66, 0x4, R63 ;  /* 0x00000004423d7824 */ /* 0x000fe200078e023f */
[----:B------:R-:W-:Y:S01]  /*29d0*/  LEA R96, P2, R63, R84, 0x1 ;  /* 0x000000543f607211 */ /* 0x000fe200078408ff */
[----:B------:R-:W-:Y:S01]  /*29e0*/  FMUL R48, R97, 1.4426950216293334961 ;  /* 0x3fb8aa3b61307820 */ /* 0x000fe20000400000 */
[--C-:B------:R-:W-:Y:S01]  /*29f0*/  FADD R95, R95, -R106.reuse ;  /* 0x8000006a5f5f7221 */ /* 0x100fe20000000000 */
[----:B------:R-:W-:Y:S01]  /*2a00*/  FMUL R50, R94, 1.4426950216293334961 ;  /* 0x3fb8aa3b5e327820 */ /* 0x000fe20000400000 */
[----:B------:R-:W-:Y:S01]  /*2a10*/  LEA.HI.X.SX32 R97, R63, R92, 0x1, P2 ;  /* 0x0000005c3f617211 */ /* 0x000fe200010f0eff */
[----:B------:R-:W-:Y:S02]  /*2a20*/  IMAD R63, R66, 0x4, R61 ;  /* 0x00000004423f7824 */ /* 0x000fe400078e023d */
[----:B------:R-:W-:Y:S01]  /*2a30*/  FADD R98, R98, -R106 ;  /* 0x8000006a62627221 */ /* 0x000fe20000000000 */
[----:B------:R-:W-:Y:S01]  /*2a40*/  LEA R94, P2, R61, R84, 0x1 ;  /* 0x000000543d5e7211 */ /* 0x000fe200078408ff */
[----:B------:R-:W-:Y:S01]  /*2a50*/  FMUL R46, R95, 1.4426950216293334961 ;  /* 0x3fb8aa3b5f2e7820 */ /* 0x000fe20000400000 */
[----:B------:R-:W-:-:S02]  /*2a60*/  IMAD R64, R66, 0x4, R63 ;  /* 0x0000000442407824 */ /* 0x000fc400078e023f */
[----:B------:R-:W-:Y:S01]  /*2a70*/  FADD R99, R99, -R106 ;  /* 0x8000006a63637221 */ /* 0x000fe20000000000 */
[----:B------:R-:W-:Y:S01]  /*2a80*/  FMUL R54, R98, 1.4426950216293334961 ;  /* 0x3fb8aa3b62367820 */ /* 0x000fe20000400000 */
[----:B------:R-:W-:Y:S01]  /*2a90*/  LEA.HI.X.SX32 R95, R61, R92, 0x1, P2 ;  /* 0x0000005c3d5f7211 */ /* 0x000fe200010f0eff */
[----:B------:R-:W-:Y:S01]  /*2aa0*/  IMAD R61, R66, 0x4, R64 ;  /* 0x00000004423d7824 */ /* 0x000fe200078e0240 */
[CC--:B------:R-:W-:Y:S01]  /*2ab0*/  LEA R98, P3, R62.reuse, R84.reuse, 0x1 ;  /* 0x000000543e627211 */ /* 0x0c0fe200078608ff */
[----:B------:R-:W-:Y:S01]  /*2ac0*/  FMUL R51, R99, 1.4426950216293334961 ;  /* 0x3fb8aa3b63337820 */ /* 0x000fe20000400000 */
[----:B------:R-:W-:Y:S01]  /*2ad0*/  LEA R90, P2, R63, R84, 0x1 ;  /* 0x000000543f5a7211 */ /* 0x000fe200078408ff */
[--C-:B------:R-:W-:Y:S01]  /*2ae0*/  FADD R109, R109, -R106.reuse ;  /* 0x8000006a6d6d7221 */ /* 0x100fe20000000000 */
[-C--:B------:R-:W-:Y:S01]  /*2af0*/  LEA.HI.X.SX32 R99, R62, R92.reuse, 0x1, P3 ;  /* 0x0000005c3e637211 */ /* 0x080fe200018f0eff */
[--C-:B------:R-:W-:Y:S01]  /*2b00*/  FADD R103, R103, -R106.reuse ;  /* 0x8000006a67677221 */ /* 0x100fe20000000000 */
[----:B------:R-:W-:Y:S01]  /*2b10*/  LEA.HI.X.SX32 R91, R63, R92, 0x1, P2 ;  /* 0x0000005c3f5b7211 */ /* 0x000fe200010f0eff */
[----:B------:R-:W-:Y:S01]  /*2b20*/  IMAD R63, R66, 0x4, R61 ;  /* 0x00000004423f7824 */ /* 0x000fe200078e023d */
[CC--:B------:R-:W-:Y:S01]  /*2b30*/  LEA R88, P3, R64.reuse, R84.reuse, 0x1 ;  /* 0x0000005440587211 */ /* 0x0c0fe200078608ff */
[--C-:B------:R-:W-:Y:S01]  /*2b40*/  FADD R66, R59, -R106.reuse ;  /* 0x8000006a3b427221 */ /* 0x100fe20000000000 */
[----:B------:R-:W-:Y:S01]  /*2b50*/  LEA R86, P2, R61, R84, 0x1 ;  /* 0x000000543d567211 */ /* 0x000fe200078408ff */
[--C-:B------:R-:W-:Y:S01]  /*2b60*/  FADD R105, R105, -R106.reuse ;  /* 0x8000006a69697221 */ /* 0x100fe20000000000 */
[----:B------:R-:W-:Y:S01]  /*2b70*/  LEA.HI.X.SX32 R89, R64, R92, 0x1, P3 ;  /* 0x0000005c40597211 */ /* 0x000fe200018f0eff */
[--C-:B------:R-:W-:Y:S01]  /*2b80*/  FADD R107, R107, -R106.reuse ;  /* 0x8000006a6b6b7221 */ /* 0x100fe20000000000 */
[----:B------:R-:W-:Y:S01]  /*2b90*/  FMUL R109, R109, 1.4426950216293334961 ;  /* 0x3fb8aa3b6d6d7820 */ /* 0x000fe20000400000 */
[----:B------:R-:W-:Y:S01]  /*2ba0*/  LEA R84, P3, R63, R84, 0x1 ;  /* 0x000000543f547211 */ /* 0x000fe200078608ff */
[----:B------:R-:W-:Y:S01]  /*2bb0*/  FMUL R117, R66, 1.4426950216293334961 ;  /* 0x3fb8aa3b42757820 */ /* 0x000fe20000400000 */
[----:B------:R-:W-:Y:S01]  /*2bc0*/  FMUL R55, R103, 1.4426950216293334961 ;  /* 0x3fb8aa3b67377820 */ /* 0x000fe20000400000 */
[----:B------:R-:W-:Y:S01]  /*2bd0*/  FMUL R57, R105, 1.4426950216293334961 ;  /* 0x3fb8aa3b69397820 */ /* 0x000fe20000400000 */
[----:B------:R-:W-:Y:S01]  /*2be0*/  FMUL R65, R107, 1.4426950216293334961 ;  /* 0x3fb8aa3b6b417820 */ /* 0x000fe20000400000 */
[----:B------:R0:W-:Y:S01]  /*2bf0*/  MUFU.EX2 R111, R109 ;  /* 0x0000006d006f7308 */ /* 0x0001e20000000800 */
[-C--:B------:R-:W-:Y:S01]  /*2c00*/  LEA.HI.X.SX32 R87, R61, R92.reuse, 0x1, P2 ;  /* 0x0000005c3d577211 */ /* 0x080fe200010f0eff */
[--C-:B------:R-:W-:Y:S01]  /*2c10*/  FADD R66, R67, -R106.reuse ;  /* 0x8000006a43427221 */ /* 0x100fe20000000000 */
[----:B------:R-:W-:Y:S01]  /*2c20*/  LEA.HI.X.SX32 R85, R63, R92, 0x1, P3 ;  /* 0x0000005c3f557211 */ /* 0x000fe200018f0eff */
[--C-:B------:R-:W-:Y:S01]  /*2c30*/  FADD R104, R104, -R106.reuse ;  /* 0x8000006a68687221 */ /* 0x100fe20000000000 */
[----:B------:R-:W-:Y:S01]  /*2c40*/  PRMT R59, RZ, 0x7610, R59 ;  /* 0x00007610ff3b7816 */ /* 0x000fe2000000003b */
[----:B------:R-:W-:Y:S01]  /*2c50*/  FMUL R92, R66, 1.4426950216293334961 ;  /* 0x3fb8aa3b425c7820 */ /* 0x000fe20000400000 */
[----:B------:R-:W-:Y:S01]  /*2c60*/  PRMT R61, RZ, 0x7610, R61 ;  /* 0x00007610ff3d7816 */ /* 0x000fe2000000003d */
[--C-:B------:R-:W-:Y:S01]  /*2c70*/  FADD R66, R35, -R106.reuse ;  /* 0x8000006a23427221 */ /* 0x100fe20000000000 */
[----:B------:R-:W-:Y:S01]  /*2c80*/  PRMT R63, RZ, 0x7610, R63 ;  /* 0x00007610ff3f7816 */ /* 0x000fe2000000003f */
[----:B------:R-:W-:Y:S01]  /*2c90*/  FMUL R58, R104, 1.4426950216293334961 ;  /* 0x3fb8aa3b683a7820 */ /* 0x000fe20000400000 */
[----:B------:R-:W-:Y:S01]  /*2ca0*/  PRMT R67, RZ, 0x7610, R67 ;  /* 0x00007610ff437816 */ /* 0x000fe20000000043 */
[----:B------:R1:W5:Y:S01]  /*2cb0*/  @P0 LDG.E.U16 R59, desc[UR28][R100.64] ;  /* 0x0000001c643b0981 */ /* 0x000362000c1e1500 */
[----:B------:R-:W-:Y:S01]  /*2cc0*/  PRMT R103, RZ, 0x7610, R103 ;  /* 0x00007610ff677816 */ /* 0x000fe20000000067 */
[--C-:B------:R-:W-:Y:S01]  /*2cd0*/  FADD R108, R108, -R106.reuse ;  /* 0x8000006a6c6c7221 */ /* 0x100fe20000000000 */
[----:B------:R-:W-:Y:S01]  /*2ce0*/  PRMT R105, RZ, 0x7610, R105 ;  /* 0x00007610ff697816 */ /* 0x000fe20000000069 */
[----:B------:R1:W5:Y:S01]  /*2cf0*/  @P0 LDG.E.U16 R61, desc[UR28][R96.64] ;  /* 0x0000001c603d0981 */ /* 0x000362000c1e1500 */
[----:B------:R-:W-:Y:S01]  /*2d00*/  PRMT R107, RZ, 0x7610, R107 ;  /* 0x00007610ff6b7816 */ /* 0x000fe2000000006b */
[----:B------:R-:W-:Y:S01]  /*2d10*/  FMUL R104, R66, 1.4426950216293334961 ;  /* 0x3fb8aa3b42687820 */ /* 0x000fe20000400000 */
[----:B0-----:R-:W-:Y:S01]  /*2d20*/  PRMT R109, RZ, 0x7610, R109 ;  /* 0x00007610ff6d7816 */ /* 0x001fe2000000006d */
[----:B------:R1:W5:Y:S01]  /*2d30*/  @P0 LDG.E.U16 R63, desc[UR28][R90.64] ;  /* 0x0000001c5a3f0981 */ /* 0x000362000c1e1500 */
[--C-:B------:R-:W-:Y:S01]  /*2d40*/  FADD R66, R30, -R106.reuse ;  /* 0x8000006a1e427221 */ /* 0x100fe20000000000 */
[----:B------:R-:W-:Y:S01]  /*2d50*/  FMUL R60, R108, 1.4426950216293334961 ;  /* 0x3fb8aa3b6c3c7820 */ /* 0x000fe20000400000 */
[----:B------:R0:W-:Y:S01]  /*2d60*/  MUFU.EX2 R35, R92 ;  /* 0x0000005c00237308 */ /* 0x0001e20000000800 */
[----:B------:R1:W5:Y:S01]  /*2d70*/  @P0 LDG.E.U16 R67, desc[UR28][R86.64] ;  /* 0x0000001c56430981 */ /* 0x000362000c1e1500 */
[----:B------:R-:W-:Y:S01]  /*2d80*/  FMUL R108, R66, 1.4426950216293334961 ;  /* 0x3fb8aa3b426c7820 */ /* 0x000fe20000400000 */
[--C-:B------:R-:W-:Y:S01]  /*2d90*/  FADD R66, R32, -R106.reuse ;  /* 0x8000006a20427221 */ /* 0x100fe20000000000 */
[--C-:B------:R-:W-:Y:S01]  /*2da0*/  FADD R110, R110, -R106.reuse ;  /* 0x8000006a6e6e7221 */ /* 0x100fe20000000000 */
[----:B------:R1:W5:Y:S01]  /*2db0*/  @P0 LDG.E.U16 R103, desc[UR28][R98.64] ;  /* 0x0000001c62670981 */ /* 0x000362000c1e1500 */
[--C-:B------:R-:W-:Y:S01]  /*2dc0*/  FADD R112, R112, -R106.reuse ;  /* 0x8000006a70707221 */ /* 0x100fe20000000000 */
[--C-:B------:R-:W-:Y:S01]  /*2dd0*/  FADD R12, R12, -R106.reuse ;  /* 0x8000006a0c0c7221 */ /* 0x100fe20000000000 */
[----:B------:R3:W-:Y:S01]  /*2de0*/  MUFU.EX2 R30, R104 ;  /* 0x00000068001e7308 */ /* 0x0007e20000000800 */
[----:B------:R1:W5:Y:S01]  /*2df0*/  @P0 LDG.E.U16 R105, desc[UR28][R94.64] ;  /* 0x0000001c5e690981 */ /* 0x000362000c1e1500 */
[--C-:B------:R-:W-:Y:S01]  /*2e00*/  FADD R13, R13, -R106.reuse ;  /* 0x8000006a0d0d7221 */ /* 0x100fe20000000000 */
[--C-:B------:R-:W-:Y:S01]  /*2e10*/  FADD R10, R10, -R106.reuse ;  /* 0x8000006a0a0a7221 */ /* 0x100fe20000000000 */
[--C-:B------:R-:W-:Y:S01]  /*2e20*/  FADD R16, R16, -R106.reuse ;  /* 0x8000006a10107221 */ /* 0x100fe20000000000 */
[----:B------:R1:W5:Y:S01]  /*2e30*/  @P0 LDG.E.U16 R107, desc[UR28][R88.64] ;  /* 0x0000001c586b0981 */ /* 0x000362000c1e1500 */
[--C-:B------:R-:W-:Y:S01]  /*2e40*/  FADD R9, R9, -R106.reuse ;  /* 0x8000006a09097221 */ /* 0x100fe20000000000 */
[--C-:B------:R-:W-:Y:S01]  /*2e50*/  FADD R8, R8, -R106.reuse ;  /* 0x8000006a08087221 */ /* 0x100fe20000000000 */
[----:B------:R-:W-:Y:S01]  /*2e60*/  MUFU.EX2 R46, R46 ;  /* 0x0000002e002e7308 */ /* 0x000fe20000000800 */
[----:B------:R1:W5:Y:S01]  /*2e70*/  @P0 LDG.E.U16 R109, desc[UR28][R84.64] ;  /* 0x0000001c546d0981 */ /* 0x000362000c1e1500 */
[----:B0-----:R-:W-:Y:S01]  /*2e80*/  FMUL R92, R66, 1.4426950216293334961 ;  /* 0x3fb8aa3b425c7820 */ /* 0x001fe20000400000 */
[--C-:B------:R-:W-:Y:S01]  /*2e90*/  FADD R66, R31, -R106.reuse ;  /* 0x8000006a1f427221 */ /* 0x100fe20000000000 */
[----:B------:R-:W-:Y:S01]  /*2ea0*/  FMUL R62, R110, 1.4426950216293334961 ;  /* 0x3fb8aa3b6e3e7820 */ /* 0x000fe20000400000 */
[----:B------:R-:W-:Y:S01]  /*2eb0*/  FMUL R64, R112, 1.4426950216293334961 ;  /* 0x3fb8aa3b70407820 */ /* 0x000fe20000400000 */
[--C-:B------:R-:W-:Y:S01]  /*2ec0*/  FADD R7, R7, -R106.reuse ;  /* 0x8000006a07077221 */ /* 0x100fe20000000000 */
[----:B---3--:R-:W-:Y:S01]  /*2ed0*/  FMUL R104, R66, 1.4426950216293334961 ;  /* 0x3fb8aa3b42687820 */ /* 0x008fe20000400000 */
[--C-:B------:R-:W-:Y:S01]  /*2ee0*/  FADD R66, R29, -R106.reuse ;  /* 0x8000006a1d427221 */ /* 0x100fe20000000000 */
[----:B------:R0:W-:Y:S01]  /*2ef0*/  MUFU.EX2 R32, R108 ;  /* 0x0000006c00207308 */ /* 0x0001e20000000800 */
[--C-:B------:R-:W-:Y:S01]  /*2f00*/  FADD R4, R4, -R106.reuse ;  /* 0x8000006a04047221 */ /* 0x100fe20000000000 */
[--C-:B------:R-:W-:Y:S01]  /*2f10*/  FADD R113, R113, -R106.reuse ;  /* 0x8000006a71717221 */ /* 0x100fe20000000000 */
[----:B------:R-:W-:-:S05]  /*2f20*/  FADD R115, R115, -R106 ;  /* 0x8000006a73737221 */ /* 0x000fca0000000000 */
[----:B------:R-:W3:Y:S01]  /*2f30*/  MUFU.EX2 R49, R49 ;  /* 0x0000003100317308 */ /* 0x000ee20000000800 */
[----:B0-----:R-:W-:Y:S01]  /*2f40*/  FMUL R108, R66, 1.4426950216293334961 ;  /* 0x3fb8aa3b426c7820 */ /* 0x001fe20000400000 */
[----:B------:R-:W-:-:S06]  /*2f50*/  FADD R66, R26, -R106 ;  /* 0x8000006a1a427221 */ /* 0x000fcc0000000000 */
[----:B------:R-:W0:Y:S01]  /*2f60*/  MUFU.EX2 R48, R48 ;  /* 0x0000003000307308 */ /* 0x000e220000000800 */
[----:B------:R-:W-:Y:S01]  /*2f70*/  FMUL R110, R66, 1.4426950216293334961 ;  /* 0x3fb8aa3b426e7820 */ /* 0x000fe20000400000 */
[----:B------:R-:W-:-:S06]  /*2f80*/  FADD R66, R22, -R106 ;  /* 0x8000006a16427221 */ /* 0x000fcc0000000000 */
[----:B------:R4:W-:Y:S08]  /*2f90*/  MUFU.EX2 R31, R92 ;  /* 0x0000005c001f7308 */ /* 0x0009f00000000800 */
[----:B------:R-:W0:Y:S01]  /*2fa0*/  MUFU.EX2 R51, R51 ;  /* 0x0000003300337308 */ /* 0x000e220000000800 */
[----:B----4-:R-:W-:Y:S01]  /*2fb0*/  FMUL R92, R66, 1.4426950216293334961 ;  /* 0x3fb8aa3b425c7820 */ /* 0x010fe20000400000 */
[----:B------:R-:W-:Y:S01]  /*2fc0*/  FADD R66, R27, -R106 ;  /* 0x8000006a1b427221 */ /* 0x000fe20000000000 */
[----:B------:R-:W-:-:S05]  /*2fd0*/  FMUL R12, R12, 1.4426950216293334961 ;  /* 0x3fb8aa3b0c0c7820 */ /* 0x000fca0000400000 */
[----:B------:R-:W4:Y:S01]  /*2fe0*/  MUFU.EX2 R50, R50 ;  /* 0x0000003200327308 */ /* 0x000f220000000800 */
[----:B------:R-:W-:Y:S01]  /*2ff0*/  FMUL R112, R66, 1.4426950216293334961 ;  /* 0x3fb8aa3b42707820 */ /* 0x000fe20000400000 */
[----:B------:R-:W-:Y:S01]  /*3000*/  FADD R66, R20, -R106 ;  /* 0x8000006a14427221 */ /* 0x000fe20000000000 */
[----:B---3--:R-:W-:Y:S01]  /*3010*/  FADD R125, R46, R49 ;  /* 0x000000312e7d7221 */ /* 0x008fe20000000000 */
[----:B------:R-:W-:-:S04]  /*3020*/  FMUL R13, R13, 1.4426950216293334961 ;  /* 0x3fb8aa3b0d0d7820 */ /* 0x000fc80000400000 */
[----:B------:R-:W3:Y:S01]  /*3030*/  MUFU.EX2 R53, R53 ;  /* 0x0000003500357308 */ /* 0x000ee20000000800 */
[----:B------:R-:W-:-:S07]  /*3040*/  FMUL R10, R10, 1.4426950216293334961 ;  /* 0x3fb8aa3b0a0a7820 */ /* 0x000fce0000400000 */
[----:B------:R0:W-:Y:S08]  /*3050*/  MUFU.EX2 R29, R104 ;  /* 0x00000068001d7308 */ /* 0x0001f00000000800 */
[----:B------:R-:W1:Y:S01]  /*3060*/  MUFU.EX2 R52, R52 ;  /* 0x0000003400347308 */ /* 0x000e620000000800 */
[----:B0-----:R-:W-:Y:S01]  /*3070*/  FMUL R104, R66, 1.4426950216293334961 ;  /* 0x3fb8aa3b42687820 */ /* 0x001fe20000400000 */
[----:B------:R-:W-:Y:S01]  /*3080*/  FADD R66, R21, -R106 ;  /* 0x8000006a15427221 */ /* 0x000fe20000000000 */
[----:B------:R-:W-:-:S05]  /*3090*/  FMUL R9, R9, 1.4426950216293334961 ;  /* 0x3fb8aa3b09097820 */ /* 0x000fca0000400000 */
[----:B------:R-:W0:Y:S01]  /*30a0*/  MUFU.EX2 R55, R55 ;  /* 0x0000003700377308 */ /* 0x000e220000000800 */
[----:B------:R-:W-:-:S07]  /*30b0*/  FMUL R8, R8, 1.4426950216293334961 ;  /* 0x3fb8aa3b08087820 */ /* 0x000fce0000400000 */
[----:B------:R-:W0:Y:S08]  /*30c0*/  MUFU.EX2 R54, R54 ;  /* 0x0000003600367308 */ /* 0x000e300000000800 */
[----:B------:R-:W0:Y:S08]  /*30d0*/  MUFU.EX2 R57, R57 ;  /* 0x0000003900397308 */ /* 0x000e300000000800 */
[----:B------:R-:W0:Y:S01]  /*30e0*/  MUFU.EX2 R56, R56 ;  /* 0x0000003800387308 */ /* 0x000e220000000800 */
[----:B------:R-:W-:-:S07]  /*30f0*/  FMUL R7, R7, 1.4426950216293334961 ;  /* 0x3fb8aa3b07077820 */ /* 0x000fce0000400000 */
[----:B------:R-:W0:Y:S01]  /*3100*/  MUFU.EX2 R65, R65 ;  /* 0x0000004100417308 */ /* 0x000e220000000800 */
[----:B------:R-:W-:Y:S01]  /*3110*/  FMUL R4, R4, 1.4426950216293334961 ;  /* 0x3fb8aa3b04047820 */ /* 0x000fe20000400000 */
[----:B------:R-:W-:Y:S01]  /*3120*/  FMUL R113, R113, 1.4426950216293334961 ;  /* 0x3fb8aa3b71717820 */ /* 0x000fe20000400000 */
[----:B------:R-:W-:Y:S01]  /*3130*/  FADD R5, R5, -R106 ;  /* 0x8000006a05057221 */ /* 0x000fe20000000000 */
[----:B------:R-:W-:-:S04]  /*3140*/  FMUL R115, R115, 1.4426950216293334961 ;  /* 0x3fb8aa3b73737820 */ /* 0x000fc80000400000 */
[----:B------:R0:W-:Y:S08]  /*3150*/  MUFU.EX2 R119, R12 ;  /* 0x0000000c00777308 */ /* 0x0001f00000000800 */
[----:B------:R-:W-:Y:S01]  /*3160*/  MUFU.EX2 R21, R104 ;  /* 0x0000006800157308 */ /* 0x000fe20000000800 */
[----:B0-----:R-:W-:-:S07]  /*3170*/  FADD R12, R48, R125 ;  /* 0x0000007d300c7221 */ /* 0x001fce0000000000 */
[----:B------:R0:W-:Y:S08]  /*3180*/  MUFU.EX2 R104, R13 ;  /* 0x0000000d00687308 */ /* 0x0001f00000000800 */
[----:B------:R1:W-:Y:S01]  /*3190*/  MUFU.EX2 R26, R108 ;  /* 0x0000006c001a7308 */ /* 0x0003e20000000800 */
[----:B0-----:R-:W-:-:S07]  /*31a0*/  FADD R13, R51, R12 ;  /* 0x0000000c330d7221 */ /* 0x001fce0000000000 */
[----:B------:R4:W-:Y:S01]  /*31b0*/  MUFU.EX2 R121, R10 ;  /* 0x0000000a00797308 */ /* 0x0009e20000000800 */
[----:B-1----:R-:W-:Y:S01]  /*31c0*/  FMUL R108, R16, 1.4426950216293334961 ;  /* 0x3fb8aa3b106c7820 */ /* 0x002fe20000400000 */
[----:B------:R-:W-:-:S06]  /*31d0*/  FADD R16, R23, -R106 ;  /* 0x8000006a17107221 */ /* 0x000fcc0000000000 */
[----:B------:R-:W-:Y:S01]  /*31e0*/  MUFU.EX2 R123, R8 ;  /* 0x00000008007b7308 */ /* 0x000fe20000000800 */
[----:B----4-:R-:W-:-:S07]  /*31f0*/  FADD R10, R50, R13 ;  /* 0x0000000d320a7221 */ /* 0x010fce0000000000 */
[----:B------:R-:W-:Y:S08]  /*3200*/  MUFU.EX2 R23, R108 ;  /* 0x0000006c00177308 */ /* 0x000ff00000000800 */
[----:B------:R3:W-:Y:S08]  /*3210*/  MUFU.EX2 R108, R9 ;  /* 0x00000009006c7308 */ /* 0x0007f00000000800 */
[----:B------:R-:W0:Y:S01]  /*3220*/  MUFU.EX2 R58, R58 ;  /* 0x0000003a003a7308 */ /* 0x000e220000000800 */
[----:B---3--:R-:W-:-:S04]  /*3230*/  FADD R9, R53, R10 ;  /* 0x0000000a35097221 */ /* 0x008fc80000000000 */
[----:B------:R-:W-:-:S03]  /*3240*/  FADD R8, R52, R9 ;  /* 0x0000000934087221 */ /* 0x000fc60000000000 */
[----:B------:R-:W-:Y:S01]  /*3250*/  MUFU.EX2 R22, R110 ;  /* 0x0000006e00167308 */ /* 0x000fe20000000800 */
[----:B------:R-:W-:-:S04]  /*3260*/  FADD R9, R55, R8 ;  /* 0x0000000837097221 */ /* 0x000fc80000000000 */
[----:B------:R-:W-:-:S03]  /*3270*/  FADD R8, R54, R9 ;  /* 0x0000000936087221 */ /* 0x000fc60000000000 */
[----:B------:R1:W-:Y:S08]  /*3280*/  MUFU.EX2 R110, R7 ;  /* 0x00000007006e7308 */ /* 0x0003f00000000800 */
[----:B------:R-:W3:Y:S01]  /*3290*/  MUFU.EX2 R60, R60 ;  /* 0x0000003c003c7308 */ /* 0x000ee20000000800 */
[----:B-1----:R-:W-:-:S07]  /*32a0*/  FADD R7, R57, R8 ;  /* 0x0000000839077221 */ /* 0x002fce0000000000 */
[----:B------:R1:W-:Y:S01]  /*32b0*/  MUFU.EX2 R125, R4 ;  /* 0x00000004007d7308 */ /* 0x0003e20000000800 */
[----:B------:R-:W-:-:S07]  /*32c0*/  FMUL R5, R5, 1.4426950216293334961 ;  /* 0x3fb8aa3b05057820 */ /* 0x000fce0000400000 */
[----:B------:R-:W4:Y:S01]  /*32d0*/  MUFU.EX2 R113, R113 ;  /* 0x0000007100717308 */ /* 0x000f220000000800 */
[----:B-1----:R-:W-:-:S04]  /*32e0*/  FADD R4, R56, R7 ;  /* 0x0000000738047221 */ /* 0x002fc80000000000 */
[----:B------:R-:W-:-:S03]  /*32f0*/  FADD R7, R65, R4 ;  /* 0x0000000441077221 */ /* 0x000fc60000000000 */
[----:B------:R-:W1:Y:S01]  /*3300*/  MUFU.EX2 R62, R62 ;  /* 0x0000003e003e7308 */ /* 0x000e620000000800 */
[----:B0-----:R-:W-:-:S07]  /*3310*/  FADD R4, R58, R7 ;  /* 0x000000073a047221 */ /* 0x001fce0000000000 */
[----:B------:R-:W-:Y:S08]  /*3320*/  MUFU.EX2 R20, R112 ;  /* 0x0000007000147308 */ /* 0x000ff00000000800 */
[----:B------:R-:W0:Y:S08]  /*3330*/  MUFU.EX2 R115, R115 ;  /* 0x0000007300737308 */ /* 0x000e300000000800 */
[----:B------:R0:W-:Y:S08]  /*3340*/  MUFU.EX2 R112, R5 ;  /* 0x0000000500707308 */ /* 0x0001f00000000800 */
[----:B------:R-:W2:Y:S01]  /*3350*/  MUFU.EX2 R64, R64 ;  /* 0x0000004000407308 */ /* 0x000ea20000000800 */
[----:B0-----:R-:W-:-:S04]  /*3360*/  FADD R5, R111, R4 ;  /* 0x000000046f057221 */ /* 0x001fc80000000000 */
[----:B---3--:R-:W-:-:S03]  /*3370*/  FADD R4, R60, R5 ;  /* 0x000000053c047221 */ /* 0x008fc60000000000 */
[----:B------:R-:W0:Y:S01]  /*3380*/  MUFU.EX2 R117, R117 ;  /* 0x0000007500757308 */ /* 0x000e220000000800 */
[----:B----4-:R-:W-:-:S04]  /*3390*/  FADD R5, R113, R4 ;  /* 0x0000000471057221 */ /* 0x010fc80000000000 */
[----:B-1----:R-:W-:-:S04]  /*33a0*/  FADD R4, R62, R5 ;  /* 0x000000053e047221 */ /* 0x002fc80000000000 */
[----:B------:R-:W-:-:S04]  /*33b0*/  FADD R5, R115, R4 ;  /* 0x0000000473057221 */ /* 0x000fc80000000000 */
[----:B--2---:R-:W-:-:S04]  /*33c0*/  FADD R4, R64, R5 ;  /* 0x0000000540047221 */ /* 0x004fc80000000000 */
[----:B0-----:R-:W-:-:S04]  /*33d0*/  FADD R4, R117, R4 ;  /* 0x0000000475047221 */ /* 0x001fc80000000000 */
[----:B------:R-:W-:-:S04]  /*33e0*/  FADD R5, R35, R4 ;  /* 0x0000000423057221 */ /* 0x000fc80000000000 */
[----:B------:R-:W-:Y:S01]  /*33f0*/  FADD R5, R30, R5 ;  /* 0x000000051e057221 */ /* 0x000fe20000000000 */
[----:B------:R-:W0:Y:S03]  /*3400*/  MUFU.EX2 R27, R92 ;  /* 0x0000005c001b7308 */ /* 0x000e260000000800 */
[----:B------:R-:W-:-:S04]  /*3410*/  FADD R4, R32, R5 ;  /* 0x0000000520047221 */ /* 0x000fc80000000000 */
[----:B------:R-:W-:Y:S01]  /*3420*/  FADD R4, R31, R4 ;  /* 0x000000041f047221 */ /* 0x000fe20000000000 */
[----:B------:R-:W-:-:S03]  /*3430*/  FMUL R66, R66, 1.4426950216293334961 ;  /* 0x3fb8aa3b42427820 */ /* 0x000fc60000400000 */
[----:B------:R-:W-:-:S04]  /*3440*/  FADD R5, R29, R4 ;  /* 0x000000041d057221 */ /* 0x000fc80000000000 */
[----:B------:R-:W-:Y:S01]  /*3450*/  FADD R5, R26, R5 ;  /* 0x000000051a057221 */ /* 0x000fe20000000000 */
[----:B------:R-:W1:Y:S03]  /*3460*/  MUFU.EX2 R66, R66 ;  /* 0x0000004200427308 */ /* 0x000e660000000800 */
[----:B------:R-:W-:Y:S01]  /*3470*/  FADD R4, R22, R5 ;  /* 0x0000000516047221 */ /* 0x000fe20000000000 */
[----:B------:R-:W-:-:S03]  /*3480*/  FMUL R16, R16, 1.4426950216293334961 ;  /* 0x3fb8aa3b10107820 */ /* 0x000fc60000400000 */
[----:B0-----:R-:W-:Y:S01]  /*3490*/  FADD R5, R27, R4 ;  /* 0x000000041b057221 */ /* 0x001fe20000000000 */
[----:B------:R-:W0:Y:S03]  /*34a0*/  MUFU.EX2 R92, R16 ;  /* 0x00000010005c7308 */ /* 0x000e260000000800 */
[----:B------:R-:W-:-:S04]  /*34b0*/  FADD R4, R20, R5 ;  /* 0x0000000514047221 */ /* 0x000fc80000000000 */
[----:B------:R-:W-:-:S04]  /*34c0*/  FADD R5, R21, R4 ;  /* 0x0000000415057221 */ /* 0x000fc80000000000 */
[----:B-1----:R-:W-:-:S04]  /*34d0*/  FADD R4, R66, R5 ;  /* 0x0000000542047221 */ /* 0x002fc80000000000 */
[----:B------:R-:W-:-:S04]  /*34e0*/  FADD R5, R23, R4 ;  /* 0x0000000417057221 */ /* 0x000fc80000000000 */
[----:B0-----:R-:W-:-:S04]  /*34f0*/  FADD R4, R92, R5 ;  /* 0x000000055c047221 */ /* 0x001fc80000000000 */
[----:B------:R-:W-:Y:S01]  /*3500*/  FADD R5, R119, R4 ;  /* 0x0000000477057221 */ /* 0x000fe20000000000 */
[----:B------:R-:W-:-:S03]  /*3510*/  FADD R6, R6, -R106 ;  /* 0x8000006a06067221 */ /* 0x000fc60000000000 */
[----:B------:R-:W-:Y:S01]  /*3520*/  FADD R4, R104, R5 ;  /* 0x0000000568047221 */ /* 0x000fe20000000000 */
[----:B------:R-:W-:-:S03]  /*3530*/  FMUL R6, R6, 1.4426950216293334961 ;  /* 0x3fb8aa3b06067820 */ /* 0x000fc60000400000 */
[----:B------:R-:W-:Y:S01]  /*3540*/  FADD R5, R121, R4 ;  /* 0x0000000479057221 */ /* 0x000fe20000000000 */
[----:B------:R-:W-:-:S03]  /*3550*/  FADD R11, R11, -R106 ;  /* 0x8000006a0b0b7221 */ /* 0x000fc60000000000 */
[----:B------:R-:W-:Y:S01]  /*3560*/  FADD R4, R108, R5 ;  /* 0x000000056c047221 */ /* 0x000fe20000000000 */
[----:B------:R-:W0:Y:S01]  /*3570*/  MUFU.EX2 R127, R6 ;  /* 0x00000006007f7308 */ /* 0x000e220000000800 */
[----:B------:R-:W-:Y:S01]  /*3580*/  FMUL R11, R11, 1.4426950216293334961 ;  /* 0x3fb8aa3b0b0b7820 */ /* 0x000fe20000400000 */
[----:B------:R-:W-:Y:S01]  /*3590*/  FADD R15, R15, -R106 ;  /* 0x8000006a0f0f7221 */ /* 0x000fe20000000000 */
[----:B------:R-:W-:Y:S01]  /*35a0*/  FADD R5, R123, R4 ;  /* 0x000000047b057221 */ /* 0x000fe20000000000 */
[--C-:B------:R-:W-:Y:S02]  /*35b0*/  FADD R14, R14, -R106.reuse ;  /* 0x8000006a0e0e7221 */ /* 0x100fe40000000000 */
[----:B------:R-:W-:Y:S01]  /*35c0*/  FMUL R15, R15, 1.4426950216293334961 ;  /* 0x3fb8aa3b0f0f7820 */ /* 0x000fe20000400000 */
[----:B------:R-:W-:Y:S01]  /*35d0*/  FADD R4, R110, R5 ;  /* 0x000000056e047221 */ /* 0x000fe20000000000 */
[----:B------:R-:W1:Y:S01]  /*35e0*/  MUFU.EX2 R114, R11 ;  /* 0x0000000b00727308 */ /* 0x000e620000000800 */
[----:B------:R-:W-:Y:S01]  /*35f0*/  FMUL R14, R14, 1.4426950216293334961 ;  /* 0x3fb8aa3b0e0e7820 */ /* 0x000fe20000400000 */
[----:B------:R-:W-:Y:S01]  /*3600*/  FADD R25, R25, -R106 ;  /* 0x8000006a19197221 */ /* 0x000fe20000000000 */
[----:B------:R-:W-:Y:S01]  /*3610*/  FADD R5, R125, R4 ;  /* 0x000000047d057221 */ /* 0x000fe20000000000 */
[----:B------:R-:W-:-:S04]  /*3620*/  FADD R18, R18, -R106 ;  /* 0x8000006a12127221 */ /* 0x000fc80000000000 */
[----:B------:R-:W2:Y:S01]  /*3630*/  MUFU.EX2 R129, R15 ;  /* 0x0000000f00817308 */ /* 0x000ea20000000800 */
[----:B------:R-:W-:Y:S01]  /*3640*/  FMUL R25, R25, 1.4426950216293334961 ;  /* 0x3fb8aa3b19197820 */ /* 0x000fe20000400000 */
[----:B------:R-:W-:Y:S01]  /*3650*/  FADD R4, R112, R5 ;  /* 0x0000000570047221 */ /* 0x000fe20000000000 */
[----:B------:R-:W-:Y:S01]  /*3660*/  FMUL R18, R18, 1.4426950216293334961 ;  /* 0x3fb8aa3b12127820 */ /* 0x000fe20000400000 */
[----:B------:R-:W-:-:S04]  /*3670*/  FADD R28, R28, -R106 ;  /* 0x8000006a1c1c7221 */ /* 0x000fc80000000000 */
[----:B------:R-:W3:Y:S01]  /*3680*/  MUFU.EX2 R116, R14 ;  /* 0x0000000e00747308 */ /* 0x000ee20000000800 */
[----:B0-----:R-:W-:Y:S01]  /*3690*/  FADD R5, R127, R4 ;  /* 0x000000047f057221 */ /* 0x001fe20000000000 */
[----:B------:R-:W-:Y:S01]  /*36a0*/  FADD R33, R33, -R106 ;  /* 0x8000006a21217221 */ /* 0x000fe20000000000 */
[----:B------:R-:W-:-:S05]  /*36b0*/  FMUL R28, R28, 1.4426950216293334961 ;  /* 0x3fb8aa3b1c1c7820 */ /* 0x000fca0000400000 */
[----:B------:R-:W0:Y:S01]  /*36c0*/  MUFU.EX2 R131, R25 ;  /* 0x0000001900837308 */ /* 0x000e220000000800 */
[----:B-1----:R-:W-:Y:S01]  /*36d0*/  FADD R6, R114, R5 ;  /* 0x0000000572067221 */ /* 0x002fe20000000000 */
[----:B------:R-:W-:Y:S01]  /*36e0*/  FMUL R33, R33, 1.4426950216293334961 ;  /* 0x3fb8aa3b21217820 */ /* 0x000fe20000400000 */
[----:B------:R-:W-:-:S05]  /*36f0*/  FADD R37, R37, -R106 ;  /* 0x8000006a25257221 */ /* 0x000fca0000000000 */
[----:B------:R-:W1:Y:S01]  /*3700*/  MUFU.EX2 R118, R18 ;  /* 0x0000001200767308 */ /* 0x000e620000000800 */
[----:B--2---:R-:W-:Y:S01]  /*3710*/  FADD R7, R129, R6 ;  /* 0x0000000681077221 */ /* 0x004fe20000000000 */
[----:B------:R-:W-:Y:S01]  /*3720*/  FADD R34, R34, -R106 ;  /* 0x8000006a22227221 */ /* 0x000fe20000000000 */
[----:B------:R-:W-:-:S05]  /*3730*/  FMUL R37, R37, 1.4426950216293334961 ;  /* 0x3fb8aa3b25257820 */ /* 0x000fca0000400000 */
[----:B------:R-:W2:Y:S01]  /*3740*/  MUFU.EX2 R133, R28 ;  /* 0x0000001c00857308 */ /* 0x000ea20000000800 */
[----:B---3--:R-:W-:Y:S01]  /*3750*/  FADD R10, R116, R7 ;  /* 0x00000007740a7221 */ /* 0x008fe20000000000 */
[----:B------:R-:W-:Y:S01]  /*3760*/  FMUL R34, R34, 1.4426950216293334961 ;  /* 0x3fb8aa3b22227820 */ /* 0x000fe20000400000 */
[----:B------:R-:W-:-:S05]  /*3770*/  FADD R41, R41, -R106 ;  /* 0x8000006a29297221 */ /* 0x000fca0000000000 */
[----:B------:R-:W3:Y:S01]  /*3780*/  MUFU.EX2 R33, R33 ;  /* 0x0000002100217308 */ /* 0x000ee20000000800 */
[----:B0-----:R-:W-:Y:S01]  /*3790*/  FADD R11, R131, R10 ;  /* 0x0000000a830b7221 */ /* 0x001fe20000000000 */
[----:B------:R-:W-:Y:S01]  /*37a0*/  FMUL R41, R41, 1.4426950216293334961 ;  /* 0x3fb8aa3b29297820 */ /* 0x000fe20000400000 */
[----:B------:R-:W-:-:S05]  /*37b0*/  FADD R36, R36, -R106 ;  /* 0x8000006a24247221 */ /* 0x000fca0000000000 */
        /* <DEDUP_REMOVED lines=14> */
[--C-:B------:R-:W-:Y:S01]  /*38a0*/  FADD R42, R42, -R106.reuse ;  /* 0x8000006a2a2a7221 */ /* 0x100fe20000000000 */
[----:B------:R-:W-:Y:S01]  /*38b0*/  FADD R18, R17, -R106 ;  /* 0x8000006a11127221 */ /* 0x000fe20000000000 */
[----:B------:R-:W-:-:S04]  /*38c0*/  FMUL R45, R45, 1.4426950216293334961 ;  /* 0x3fb8aa3b2d2d7820 */ /* 0x000fc80000400000 */
[----:B------:R-:W0:Y:S01]  /*38d0*/  MUFU.EX2 R37, R38 ;  /* 0x0000002600257308 */ /* 0x000e220000000800 */
[----:B-1----:R-:W-:Y:S01]  /*38e0*/  FADD R28, R34, R25 ;  /* 0x00000019221c7221 */ /* 0x002fe20000000000 */
[----:B------:R-:W-:Y:S01]  /*38f0*/  FMUL R42, R42, 1.4426950216293334961 ;  /* 0x3fb8aa3b2a2a7820 */ /* 0x000fe20000400000 */
[--C-:B------:R-:W-:Y:S01]  /*3900*/  FADD R47, R47, -R106.reuse ;  /* 0x8000006a2f2f7221 */ /* 0x100fe20000000000 */
[--C-:B------:R-:W-:Y:S01]  /*3910*/  FADD R44, R44, -R106.reuse ;  /* 0x8000006a2c2c7221 */ /* 0x100fe20000000000 */
[----:B------:R-:W-:-:S03]  /*3920*/  FADD R40, R40, -R106 ;  /* 0x8000006a28287221 */ /* 0x000fc60000000000 */
[----:B------:R-:W1:Y:S01]  /*3930*/  MUFU.EX2 R43, R43 ;  /* 0x0000002b002b7308 */ /* 0x000e620000000800 */
[--C-:B------:R-:W-:Y:S01]  /*3940*/  FADD R39, R39, -R106.reuse ;  /* 0x8000006a27277221 */ /* 0x100fe20000000000 */
[----:B------:R-:W-:Y:S01]  /*3950*/  FMUL R25, R18, 1.4426950216293334961 ;  /* 0x3fb8aa3b12197820 */ /* 0x000fe20000400000 */
[----:B------:R-:W-:Y:S01]  /*3960*/  FADD R24, R24, -R106 ;  /* 0x8000006a18187221 */ /* 0x000fe20000000000 */
[----:B------:R-:W-:Y:S01]  /*3970*/  F2FP.F16.F32.PACK_AB R17, R27, R22 ;  /* 0x000000161b11723e */ /* 0x000fe200000000ff */
[----:B--2---:R-:W-:Y:S01]  /*3980*/  FADD R27, R41, R28 ;  /* 0x0000001c291b7221 */ /* 0x004fe20000000000 */
[----:B------:R-:W-:Y:S01]  /*3990*/  F2FP.F16.F32.PACK_AB R18, R21, R20 ;  /* 0x000000141512723e */ /* 0x000fe200000000ff */
[----:B------:R-:W-:Y:S01]  /*39a0*/  FADD R21, R19, -R106 ;  /* 0x8000006a13157221 */ /* 0x000fe20000000000 */
[----:B------:R-:W2:Y:S01]  /*39b0*/  MUFU.EX2 R122, R45 ;  /* 0x0000002d007a7308 */ /* 0x000ea20000000800 */
[----:B------:R-:W-:Y:S01]  /*39c0*/  FMUL R47, R47, 1.4426950216293334961 ;  /* 0x3fb8aa3b2f2f7820 */ /* 0x000fe20000400000 */
[----:B------:R-:W-:Y:S01]  /*39d0*/  FMUL R44, R44, 1.4426950216293334961 ;  /* 0x3fb8aa3b2c2c7820 */ /* 0x000fe20000400000 */
[----:B------:R-:W-:Y:S01]  /*39e0*/  FMUL R40, R40, 1.4426950216293334961 ;  /* 0x3fb8aa3b28287820 */ /* 0x000fe20000400000 */
[----:B------:R-:W-:Y:S01]  /*39f0*/  FMUL R39, R39, 1.4426950216293334961 ;  /* 0x3fb8aa3b27277820 */ /* 0x000fe20000400000 */
[----:B------:R-:W-:Y:S01]  /*3a00*/  F2FP.F16.F32.PACK_AB R14, R30, R35 ;  /* 0x000000231e0e723e */ /* 0x000fe200000000ff */
[----:B------:R-:W-:Y:S01]  /*3a10*/  FMUL R24, R24, 1.4426950216293334961 ;  /* 0x3fb8aa3b18187820 */ /* 0x000fe20000400000 */
[----:B---3--:R-:W-:Y:S01]  /*3a20*/  FADD R22, R36, R27 ;  /* 0x0000001b24167221 */ /* 0x008fe20000000000 */
[----:B------:R-:W3:Y:S01]  /*3a30*/  MUFU.EX2 R42, R42 ;  /* 0x0000002a002a7308 */ /* 0x000ee20000000800 */
[----:B------:R-:W-:Y:S01]  /*3a40*/  FMUL R30, R21, 1.4426950216293334961 ;  /* 0x3fb8aa3b151e7820 */ /* 0x000fe20000400000 */
[----:B------:R-:W-:-:S06]  /*3a50*/  F2FP.F16.F32.PACK_AB R4, R49, R46 ;  /* 0x0000002e3104723e */ /* 0x000fcc00000000ff */
[----:B------:R-:W4:Y:S08]  /*3a60*/  MUFU.EX2 R47, R47 ;  /* 0x0000002f002f7308 */ /* 0x000f300000000800 */
[----:B------:R-:W-:Y:S08]  /*3a70*/  MUFU.EX2 R45, R40 ;  /* 0x00000028002d7308 */ /* 0x000ff00000000800 */
[----:B------:R0:W-:Y:S01]  /*3a80*/  MUFU.EX2 R38, R24 ;  /* 0x0000001800267308 */ /* 0x0001e20000000800 */
[----:B------:R-:W-:-:S07]  /*3a90*/  F2FP.F16.F32.PACK_AB R16, R26, R29 ;  /* 0x0000001d1a10723e */ /* 0x000fce00000000ff */
[----:B------:R-:W2:Y:S01]  /*3aa0*/  MUFU.EX2 R44, R44 ;  /* 0x0000002c002c7308 */ /* 0x000ea20000000800 */
[----:B0-----:R-:W-:-:S07]  /*3ab0*/  FADD R24, R37, R22 ;  /* 0x0000001625187221 */ /* 0x001fce0000000000 */
[----:B------:R-:W0:Y:S01]  /*3ac0*/  MUFU.EX2 R39, R39 ;  /* 0x0000002700277308 */ /* 0x000e220000000800 */
[----:B-1----:R-:W-:-:S07]  /*3ad0*/  FADD R27, R43, R24 ;  /* 0x000000182b1b7221 */ /* 0x002fce0000000000 */
[----:B------:R-:W-:Y:S08]  /*3ae0*/  MUFU.EX2 R40, R25 ;  /* 0x0000001900287308 */ /* 0x000ff00000000800 */
[----:B------:R1:W0:Y:S01]  /*3af0*/  MUFU.EX2 R49, R30 ;  /* 0x0000001e00317308 */ /* 0x0002220000000800 */
[----:B--2---:R-:W-:Y:S01]  /*3b00*/  FADD R29, R122, R27 ;  /* 0x0000001b7a1d7221 */ /* 0x004fe20000000000 */
[----:B------:R-:W-:-:S03]  /*3b10*/  F2FP.F16.F32.PACK_AB R15, R31, R32 ;  /* 0x000000201f0f723e */ /* 0x000fc600000000ff */
[----:B---3--:R-:W-:Y:S01]  /*3b20*/  FADD R32, R42, R29 ;  /* 0x0000001d2a207221 */ /* 0x008fe20000000000 */
[----:B------:R-:W-:Y:S02]  /*3b30*/  F2FP.F16.F32.PACK_AB R19, R23, R66 ;  /* 0x000000421713723e */ /* 0x000fe400000000ff */
[----:B------:R-:W-:Y:S02]  /*3b40*/  F2FP.F16.F32.PACK_AB R28, R120, R33 ;  /* 0x00000021781c723e */ /* 0x000fe400000000ff */
[----:B-1----:R-:W-:Y:S01]  /*3b50*/  F2FP.F16.F32.PACK_AB R30, R37, R36 ;  /* 0x00000024251e723e */ /* 0x002fe200000000ff */
[----:B----4-:R-:W-:Y:S01]  /*3b60*/  FADD R37, R47, R32 ;  /* 0x000000202f257221 */ /* 0x010fe20000000000 */
[----:B------:R-:W-:Y:S02]  /*3b70*/  F2FP.F16.F32.PACK_AB R29, R41, R34 ;  /* 0x00000022291d723e */ /* 0x000fe400000000ff */
[----:B------:R-:W-:Y:S02]  /*3b80*/  F2FP.F16.F32.PACK_AB R5, R51, R48 ;  /* 0x000000303305723e */ /* 0x000fe400000000ff */
[----:B------:R-:W-:-:S02]  /*3b90*/  F2FP.F16.F32.PACK_AB R6, R53, R50 ;  /* 0x000000323506723e */ /* 0x000fc400000000ff */
[----:B------:R-:W-:Y:S02]  /*3ba0*/  F2FP.F16.F32.PACK_AB R7, R55, R52 ;  /* 0x000000343707723e */ /* 0x000fe400000000ff */
[----:B------:R-:W-:Y:S02]  /*3bb0*/  F2FP.F16.F32.PACK_AB R8, R57, R54 ;  /* 0x000000363908723e */ /* 0x000fe400000000ff */
[----:B------:R-:W-:Y:S02]  /*3bc0*/  F2FP.F16.F32.PACK_AB R9, R65, R56 ;  /* 0x000000384109723e */ /* 0x000fe400000000ff */
        /* <DEDUP_REMOVED lines=15> */
[----:B0-----:R-:W-:Y:S02]  /*3cc0*/  F2FP.F16.F32.PACK_AB R34, R38, R39 ;  /* 0x000000272622723e */ /* 0x001fe400000000ff */
[----:B------:R-:W-:Y:S01]  /*3cd0*/  F2FP.F16.F32.PACK_AB R35, R49, R40 ;  /* 0x000000283123723e */ /* 0x000fe200000000ff */
[----:B------:R-:W-:Y:S06]  /*3ce0*/  @!P0 BRA `(.L_x_9) ;  /* 0x0000000000048947 */ /* 0x000fec0003800000 */
[----:B------:R0:W-:Y:S02]  /*3cf0*/  STTM.x32 tmem[UR11+0xc0], R4 ;  /* 0x0000c004000079ed */ /* 0x0001e400082c000b */
.L_x_9:
[----:B------:R-:W-:Y:S01]  /*3d00*/  LOP3.LUT R92, R2, 0x40, RZ, 0x3c, !PT ;  /* 0x00000040025c7812 */ /* 0x000fe200078e3cff */
[----:B-----5:R1:W-:Y:S01]  /*3d10*/  STS.U16 [R2+UR9+0x4000], R59 ;  /* 0x0040003b02007988 */ /* 0x0203e20008000409 */
[----:B0-----:R-:W-:Y:S01]  /*3d20*/  FADD R4, -R106, -INF ;  /* 0xff8000006a047421 */ /* 0x001fe20000000100 */
[----:B------:R-:W-:Y:S02]  /*3d30*/  FADD R44, R44, R37 ;  /* 0x000000252c2c7221 */ /* 0x000fe40000000000 */
[----:B------:R1:W-:Y:S01]  /*3d40*/  STS.U16 [R2+UR9+0x4400], R61 ;  /* 0x0044003d02007988 */ /* 0x0003e20008000409 */
[----:B------:R-:W-:Y:S01]  /*3d50*/  FMUL R36, R4, 1.4426950216293334961 ;  /* 0x3fb8aa3b04247820 */ /* 0x000fe20000400000 */
[----:B------:R-:W-:Y:S02]  /*3d60*/  FADD R44, R45, R44 ;  /* 0x0000002c2d2c7221 */ /* 0x000fe40000000000 */
[----:B------:R1:W-:Y:S03]  /*3d70*/  STS.U16 [R2+UR9+0x4800], R63 ;  /* 0x0048003f02007988 */ /* 0x0003e60008000409 */
[----:B------:R-:W0:Y:S01]  /*3d80*/  MUFU.EX2 R36, R36 ;  /* 0x0000002400247308 */ /* 0x000e220000000800 */
[----:B------:R1:W-:Y:S04]  /*3d90*/  STS.U16 [R2+UR9+0x4c00], R67 ;  /* 0x004c004302007988 */ /* 0x0003e80008000409 */
[----:B------:R1:W-:Y:S04]  /*3da0*/  STS.U16 [R92+UR9+0x4200], R103 ;  /* 0x004200675c007988 */ /* 0x0003e80008000409 */
[----:B------:R1:W-:Y:S04]  /*3db0*/  STS.U16 [R92+UR9+0x4600], R105 ;  /* 0x004600695c007988 */ /* 0x0003e80008000409 */
[----:B------:R1:W-:Y:S04]  /*3dc0*/  STS.U16 [R92+UR9+0x4a00], R107 ;  /* 0x004a006b5c007988 */ /* 0x0003e80008000409 */
[----:B------:R1:W-:Y:S01]  /*3dd0*/  STS.U16 [R92+UR9+0x4e00], R109 ;  /* 0x004e006d5c007988 */ /* 0x0003e20008000409 */
[----:B------:R-:W2:Y:S02]  /*3de0*/  FENCE.VIEW.ASYNC.T ;  /* 0x00000000000073c6 */ /* 0x000ea40000000200 */
[----:B--2---:R-:W-:Y:S06]  /*3df0*/  BAR.SYNC.DEFER_BLOCKING 0x0 ;  /* 0x0000000000007b1d */ /* 0x004fec0000010000 */
[----:B------:R-:W2:Y:S01]  /*3e00*/  LDTM.x32 R4, tmem[UR11] ;  /* 0x0000000b000479ee */ /* 0x000ea200082c0000 */
[----:B------:R-:W-:Y:S01]  /*3e10*/  NOP ;  /* 0x0000000000007918 */ /* 0x000fe20000000000 */
[----:B01----:R-:W-:Y:S05]  /*3e20*/  @!P0 BRA `(.L_x_10) ;  /* 0x0000000000848947 */ /* 0x003fea0003800000 */
[C---:B--2---:R-:W-:Y:S01]  /*3e30*/  FMUL R4, R36.reuse, R4 ;  /* 0x0000000424047220 */ /* 0x044fe20000400000 */
[C---:B------:R-:W-:Y:S01]  /*3e40*/  FMUL R5, R36.reuse, R5 ;  /* 0x0000000524057220 */ /* 0x040fe20000400000 */
        /* <DEDUP_REMOVED lines=29> */
[----:B------:R-:W-:-:S04]  /*4020*/  FMUL R35, R36, R35 ;  /* 0x0000002324237220 */ /* 0x000fc80000400000 */
[----:B------:R0:W-:Y:S03]  /*4030*/  STTM.x32 tmem[UR11], R4 ;  /* 0x00000004000079ed */ /* 0x0001e600082c000b */
.L_x_10:
[----:B--2---:R-:W1:Y:S02]  /*4040*/  FENCE.VIEW.ASYNC.T ;  /* 0x00000000000073c6 */ /* 0x004e640000000200 */
[----:B-1----:R-:W-:Y:S01]  /*4050*/  BAR.SYNC.DEFER_BLOCKING 0x0 ;  /* 0x0000000000007b1d */ /* 0x002fe20000010000 */
[----:B------:R-:W-:Y:S01]  /*4060*/  FADD R39, R39, R44 ;  /* 0x0000002c27277221 */ /* 0x000fe20000000000 */
[----:B------:R-:W-:Y:S01]  /*4070*/  UIADD3 UR20, UPT, UPT, UR9, 0x7000, URZ ;  /* 0x0000700009147890 */ /* 0x000fe2000fffe0ff */
[----:B------:R-:W-:Y:S01]  /*4080*/  FSEL R106, R106, -INF , P0 ;  /* 0xff8000006a6a7808 */ /* 0x000fe20000000000 */
[----:B------:R-:W-:Y:S01]  /*4090*/  UIADD3 UR7, UPT, UPT, UR10, 0xc0, URZ ;  /* 0x000000c00a077890 */ /* 0x000fe2000fffe0ff */
[----:B------:R-:W-:-:S04]  /*40a0*/  FADD R39, R38, R39 ;  /* 0x0000002726277221 */ /* 0x000fc80000000000 */
[----:B------:R-:W-:-:S04]  /*40b0*/  FADD R40, R40, R39 ;  /* 0x0000002728287221 */ /* 0x000fc80000000000 */
[----:B------:R-:W-:-:S04]  /*40c0*/  FADD R49, R49, R40 ;  /* 0x0000002831317221 */ /* 0x000fc80000000000 */
[----:B------:R-:W-:-:S05]  /*40d0*/  FADD R49, R36, R49 ;  /* 0x0000003124317221 */ /* 0x000fca0000000000 */
[----:B------:R-:W-:Y:S01]  /*40e0*/  FSEL R103, R49, 1, P0 ;  /* 0x3f80000031677808 */ /* 0x000fe20000000000 */
[----:B------:R1:W-:Y:S06]  /*40f0*/  MEMBAR.ALL.CTA ;  /* 0x0000000000007992 */ /* 0x0003ec0000008000 */
[----:B-1----:R-:W1:Y:S02]  /*4100*/  FENCE.VIEW.ASYNC.S ;  /* 0x00000000000073c6 */ /* 0x002e640000000000 */
[----:B-1----:R-:W-:Y:S06]  /*4110*/  BAR.SYNC.DEFER_BLOCKING 0x0 ;  /* 0x0000000000007b1d */ /* 0x002fec0000010000 */
[----:B------:R-:W-:Y:S05]  /*4120*/  @!P1 BRA `(.L_x_11) ;  /* 0x0000000000d89947 */ /* 0x000fea0003800000 */
[----:B------:R-:W-:Y:S01]  /*4130*/  UIADD3 UR5, UPT, UPT, UR9, 0x4000, URZ ;  /* 0x0000400009057890 */ /* 0x000fe2000fffe0ff */
[----:B------:R-:W-:Y:S01]  /*4140*/  BSSY.RECONVERGENT B0, `(.L_x_12) ;  /* 0x0000033000007945 */ /* 0x000fe20003800200 */
[----:B------:R-:W-:Y:S01]  /*4150*/  UMOV UR4, URZ ;  /* 0x000000ff00047c82 */ /* 0x000fe20008000000 */
[----:B------:R-:W-:Y:S02]  /*4160*/  UIADD3 UR6, UPT, UPT, UR10, 0xc8, URZ ;  /* 0x000000c80a067890 */ /* 0x000fe4000fffe0ff */
[----:B------:R-:W-:Y:S02]  /*4170*/  USHF.R.U32.HI UR5, URZ, 0x4, UR5 ;  /* 0x00000004ff057899 */ /* 0x000fe40008011605 */
[----:B------:R-:W-:Y:S02]  /*4180*/  UIADD3 UR16, UPT, UPT, UR10, 0xd0, URZ ;  /* 0x000000d00a107890 */ /* 0x000fe4000fffe0ff */
[----:B------:R-:W-:Y:S02]  /*4190*/  USGXT.U32 UR18, UR5, 0xe ;  /* 0x0000000e0512789a */ /* 0x000fe40008000000 */
[----:B------:R-:W-:-:S02]  /*41a0*/  UIADD3 UR21, UPT, UPT, UR10, 0xd8, URZ ;  /* 0x000000d80a157890 */ /* 0x000fc4000fffe0ff */
[----:B------:R-:W-:Y:S02]  /*41b0*/  UIADD3 UR36, UP1, UPT, UR18, 0x2, URZ ;  /* 0x0000000212247890 */ /* 0x000fe4000ff3e0ff */
[----:B------:R-:W-:Y:S02]  /*41c0*/  UIADD3 UR30, UPT, UPT, UR10, 0x20, URZ ;  /* 0x000000200a1e7890 */ /* 0x000fe4000fffe0ff */
[----:B------:R-:W-:Y:S02]  /*41d0*/  UIADD3.X UR37, UPT, UPT, UR4, 0x40004040, URZ, UP1, !UPT ;  /* 0x4000404004257890 */ /* 0x000fe40008ffe4ff */
[----:B------:R-:W-:Y:S02]  /*41e0*/  UIADD3 UR31, UPT, UPT, UR10, 0xe0, URZ ;  /* 0x000000e00a1f7890 */ /* 0x000fe4000fffe0ff */
[----:B------:R-:W-:Y:S02]  /*41f0*/  UIADD3.64 UR4, UPT, UPT, UR36, 0x2, URZ ;  /* 0x0000000224047897 */ /* 0x000fe4000fffe0ff */
[----:B------:R-:W-:Y:S01]  /*4200*/  UIADD3.64 UR26, UPT, UPT, UR36, 0x4, URZ ;  /* 0x00000004241a7897 */ /* 0x000fe2000fffe0ff */
[----:B------:R-:W-:Y:S01]  /*4210*/  ELECT P0, URZ, PT ;  /* 0x0000000000ff782f */ /* 0x000fe20003800000 */
[----:B------:R-:W-:-:S02]  /*4220*/  UIADD3 UR35, UPT, UPT, UR10, 0x20, URZ ;  /* 0x000000200a237890 */ /* 0x000fc4000fffe0ff */
[----:B------:R-:W-:Y:S02]  /*4230*/  UIADD3 UR32, UPT, UPT, UR10, 0xe8, URZ ;  /* 0x000000e80a207890 */ /* 0x000fe4000fffe0ff */
[----:B------:R-:W-:Y:S02]  /*4240*/  UIADD3 UR46, UPT, UPT, UR10, 0x20, URZ ;  /* 0x000000200a2e7890 */ /* 0x000fe4000fffe0ff */
[----:B------:R-:W-:Y:S01]  /*4250*/  UIADD3 UR33, UPT, UPT, UR10, 0xf0, URZ ;  /* 0x000000f00a217890 */ /* 0x000fe2000fffe0ff */
[----:B------:R-:W-:Y:S01]  /*4260*/  UMOV UR22, 0x0 ;  /* 0x0000000000167882 */ /* 0x000fe20000000000 */
[----:B------:R-:W-:Y:S01]  /*4270*/  UMOV UR23, 0x8080010 ;  /* 0x0808001000177882 */ /* 0x000fe20000000000 */
[----:B------:R-:W-:Y:S02]  /*4280*/  UIADD3 UR47, UPT, UPT, UR10, 0x20, URZ ;  /* 0x000000200a2f7890 */ /* 0x000fe4000fffe0ff */
[----:B------:R-:W-:Y:S01]  /*4290*/  UIADD3 UR34, UPT, UPT, UR10, 0xf8, URZ ;  /* 0x000000f80a227890 */ /* 0x000fe2000fffe0ff */
[----:B------:R-:W-:Y:S01]  /*42a0*/  UMOV UR19, 0x40004040 ;  /* 0x4000404000137882 */ /* 0x000fe20000000000 */
[----:B------:R-:W-:Y:S01]  /*42b0*/  UMOV UR24, 0x0 ;  /* 0x0000000000187882 */ /* 0x000fe20000000000 */
[----:B------:R-:W-:Y:S01]  /*42c0*/  UMOV UR25, 0x8080010 ;  /* 0x0808001000197882 */ /* 0x000fe20000000000 */
[----:B------:R-:W-:Y:S01]  /*42d0*/  UMOV UR38, 0x0 ;  /* 0x0000000000267882 */ /* 0x000fe20000000000 */
[----:B------:R-:W-:Y:S01]  /*42e0*/  UMOV UR39, 0x8080010 ;  /* 0x0808001000277882 */ /* 0x000fe20000000000 */
[----:B------:R1:W-:Y:S01]  /*42f0*/  UTCHMMA tmem[UR7], gdesc[UR18], tmem[UR10], tmem[UR22], idesc[UR23], UPT ;  /* 0x00ff1612070079ea */ /* 0x0003e2000b80000a */
        /* <DEDUP_REMOVED lines=15> */
[----:B------:R1:W-:Y:S01]  /*43f0*/  UTCHMMA tmem[UR33], gdesc[UR4], tmem[UR46], tmem[UR48], idesc[UR49], UPT ;  /* 0x00ff3004210079ea */ /* 0x0003e2000b80002e */
[----:B------:R1:W-:Y:S01]  /*4400*/  UTCHMMA tmem[UR34], gdesc[UR26], tmem[UR47], tmem[UR50], idesc[UR51], UPT ;  /* 0x00ff321a220079ea */ /* 0x0003e2000b80002f */
[----:B------:R-:W-:Y:S05]  /*4410*/  @!P0 BRA `(.L_x_13) ;  /* 0x0000000000148947 */ /* 0x000fea0003800000 */
[----:B-1----:R-:W-:Y:S01]  /*4420*/  UMOV UR4, UR20 ;  /* 0x0000001400047c82 */ /* 0x002fe20008000000 */
[----:B------:R-:W-:Y:S02]  /*4430*/  UMOV UR5, URZ ;  /* 0x000000ff00057c82 */ /* 0x000fe40008000000 */
[----:B------:R-:W-:Y:S02]  /*4440*/  UMOV UR4, UR4 ;  /* 0x0000000400047c82 */ /* 0x000fe40008000000 */
[----:B------:R2:W-:Y:S01]  /*4450*/  UTCBAR [UR4], URZ ;  /* 0x000000ff040073e9 */ /* 0x0005e200080000ff */
[----:B------:R-:W-:Y:S02]  /*4460*/  NOP ;  /* 0x0000000000007918 */ /* 0x000fe40000000000 */
.L_x_13:
[----:B-12---:R-:W-:Y:S05]  /*4470*/  BSYNC.RECONVERGENT B0 ;  /* 0x0000000000007941 */ /* 0x006fea0003800200 */
.L_x_12:
[----:B------:R-:W-:Y:S05]  /*4480*/  BRA `(.L_x_14) ;  /* 0x0000000000087947 */ /* 0x000fea0003800000 */
.L_x_11:
[----:B------:R-:W-:-:S13]  /*4490*/  ISETP.GE.AND P0, PT, R102, RZ, PT ;  /* 0x000000ff6600720c */ /* 0x000fda0003f06270 */
[----:B------:R-:W-:Y:S05]  /*44a0*/  @!P0 BRA `(.L_x_15) ;  /* 0x0000004400c48947 */ /* 0x000fea0003800000 */
.L_x_14:
[----:B------:R-:W-:Y:S01]  /*44b0*/  UIADD3 UR4, UPT, UPT, UR9, 0x6000, URZ ;  /* 0x0000600009047890 */ /* 0x000fe2000fffe0ff */
[----:B------:R-:W-:Y:S01]  /*44c0*/  IMAD.SHL.U32 R93, R93, 0x40, RZ ;  /* 0x000000405d5d7824 */ /* 0x000fe200078e00ff */
[----:B------:R-:W-:Y:S01]  /*44d0*/  USHF.R.U32.HI UR24, URZ, 0x4, UR9 ;  /* 0x00000004ff187899 */ /* 0x000fe20008011609 */
[----:B------:R-:W-:Y:S01]  /*44e0*/  VIADD R104, R102, 0xc0 ;  /* 0x000000c066687836 */ /* 0x000fe20000000000 */
[----:B------:R-:W-:Y:S01]  /*44f0*/  USHF.R.U32.HI UR16, URZ, 0x4, UR4 ;  /* 0x00000004ff107899 */ /* 0x000fe20008011604 */
[----:B------:R-:W-:Y:S01]  /*4500*/  CS2R R108, SRZ ;  /* 0x00000000006c7805 */ /* 0x000fe2000001ff00 */
[----:B------:R-:W-:Y:S01]  /*4510*/  USHF.R.U32.HI UR14, URZ, 0x4, UR14 ;  /* 0x00000004ff0e7899 */ /* 0x000fe2000801160e */
[----:B------:R-:W-:Y:S01]  /*4520*/  IMAD.MOV.U32 R120, RZ, RZ, RZ ;  /* 0x000000ffff787224 */ /* 0x000fe200078e00ff */
[----:B------:R-:W-:Y:S01]  /*4530*/  USGXT.U32 UR24, UR24, 0xe ;  /* 0x0000000e1818789a */ /* 0x000fe20008000000 */
[----:B------:R-:W-:Y:S01]  /*4540*/  IMAD.MOV.U32 R102, RZ, RZ, RZ ;  /* 0x000000ffff667224 */ /* 0x000fe200078e00ff */
[----:B------:R-:W-:Y:S01]  /*4550*/  USGXT.U32 UR16, UR16, 0xe ;  /* 0x0000000e1010789a */ /* 0x000fe20008000000 */
[----:B------:R-:W-:Y:S01]  /*4560*/  IMAD.MOV.U32 R107, RZ, RZ, R93 ;  /* 0x000000ffff6b7224 */ /* 0x000fe200078e005d */
[----:B------:R-:W-:-:S02]  /*4570*/  USGXT.U32 UR4, UR14, 0xe ;  /* 0x0000000e0e04789a */ /* 0x000fc40008000000 */
[----:B------:R-:W-:Y:S02]  /*4580*/  USHF.L.U32 UR22, UR17, 0x6, URZ ;  /* 0x0000000611167899 */ /* 0x000fe400080006ff */
[----:B------:R-:W-:Y:S02]  /*4590*/  UIADD3 UR14, UP2, UPT, UR24, 0x1000080, URZ ;  /* 0x01000080180e7890 */ /* 0x000fe4000ff5e0ff */
[----:B------:R-:W-:Y:S01]  /*45a0*/  UIADD3 UR32, UP3, UPT, UR16, 0x2, URZ ;  /* 0x0000000210207890 */ /* 0x000fe2000ff7e0ff */
[----:B------:R-:W-:Y:S01]  /*45b0*/  UMOV UR5, URZ ;  /* 0x000000ff00057c82 */ /* 0x000fe20008000000 */
[----:B------:R-:W-:Y:S01]  /*45c0*/  UMOV UR6, URZ ;  /* 0x000000ff00067c82 */ /* 0x000fe20008000000 */
[----:B------:R-:W-:Y:S01]  /*45d0*/  UISETP.NE.U32.AND UP1, UPT, UR15, URZ, UPT ;  /* 0x000000ff0f00728c */ /* 0x000fe2000bf25070 */
[----:B------:R-:W-:Y:S01]  /*45e0*/  IMAD.U32 R105, RZ, RZ, UR22 ;  /* 0x00000016ff697e24 */ /* 0x000fe2000f8e00ff */
[----:B------:R-:W-:Y:S02]  /*45f0*/  UIADD3.X UR15, UPT, UPT, UR5, 0x40004040, URZ, UP2, !UPT ;  /* 0x40004040050f7890 */ /* 0x000fe400097fe4ff */
[----:B------:R-:W-:-:S02]  /*4600*/  UIADD3.X UR33, UPT, UPT, UR6, 0x40004040, URZ, UP3, !UPT ;  /* 0x4000404006217890 */ /* 0x000fc40009ffe4ff */
[----:B------:R-:W-:Y:S02]  /*4610*/  UIADD3 UR34, UP2, UPT, UR14, 0x180, URZ ;  /* 0x000001800e227890 */ /* 0x000fe4000ff5e0ff */
[----:B------:R-:W-:Y:S01]  /*4620*/  UIADD3 UR36, UP3, UPT, UR14, 0x200, URZ ;  /* 0x000002000e247890 */ /* 0x000fe2000ff7e0ff */
[----:B------:R-:W-:Y:S01]  /*4630*/  UMOV UR18, 0xfffffffe ;  /* 0xfffffffe00127882 */ /* 0x000fe20000000000 */
[----:B------:R-:W-:Y:S01]  /*4640*/  UMOV UR19, 0x7fffbfdf ;  /* 0x7fffbfdf00137882 */ /* 0x000fe20000000000 */
[----:B------:R-:W-:Y:S01]  /*4650*/  UMOV UR23, UR20 ;  /* 0x0000001400177c82 */ /* 0x000fe20008000000 */
[----:B------:R-:W1:Y:S01]  /*4660*/  LDCU UR42, c[0x0][0x3a8] ;  /* 0x00007500ff2a77ac */ /* 0x000e620008000800 */
[----:B------:R-:W-:Y:S02]  /*4670*/  ULOP3.LUT UR24, UR24, 0x1000000, URZ, 0xfc, !UPT ;  /* 0x0100000018187892 */ /* 0x000fe4000f8efcff */
[----:B------:R-:W-:Y:S02]  /*4680*/  UIADD3.64 UR18, UPT, UPT, UR4, -UR18, URZ ;  /* 0x8000001204127297 */ /* 0x000fe4000fffe0ff */
[----:B------:R-:W-:-:S02]  /*4690*/  UIADD3.X UR35, UPT, UPT, UR15, URZ, URZ, UP2, !UPT ;  /* 0x000000ff0f237290 */ /* 0x000fc400097fe4ff */
[----:B------:R-:W-:Y:S02]  /*46a0*/  UIADD3.X UR37, UPT, UPT, UR15, URZ, URZ, UP3, !UPT ;  /* 0x000000ff0f257290 */ /* 0x000fe40009ffe4ff */
[----:B------:R-:W-:Y:S02]  /*46b0*/  UIADD3.64 UR38, UPT, UPT, UR32, 0x2, URZ ;  /* 0x0000000220267897 */ /* 0x000fe4000fffe0ff */
[----:B------:R-:W-:Y:S01]  /*46c0*/  UIADD3.64 UR40, UPT, UPT, UR32, 0x4, URZ ;  /* 0x0000000420287897 */ /* 0x000fe2000fffe0ff */
[----:B------:R-:W-:Y:S01]  /*46d0*/  UMOV UR6, 0x1 ;  /* 0x0000000100067882 */ /* 0x000fe20000000000 */
[----:B------:R-:W-:Y:S01]  /*46e0*/  UMOV UR20, UR4 ;  /* 0x0000000400147c82 */ /* 0x000fe20008000000 */
[----:B------:R-:W-:Y:S01]  /*46f0*/  UMOV UR21, 0x80004020 ;  /* 0x8000402000157882 */ /* 0x000fe20000000000 */
[----:B------:R-:W-:-:S08]  /*4700*/  UMOV UR17, 0x40004040 ;  /* 0x4000404000117882 */ /* 0x000fd00000000000 */
.L_x_20:
[----:B0-----:R-:W-:-:S04]  /*4710*/  IMAD.WIDE R4, R107, 0x2, R82 ;  /* 0x000000026b047825 */ /* 0x001fc800078e0252 */
[C---:B------:R-:W-:Y:S02]  /*4720*/  IMAD.WIDE R6, R107.reuse, 0x2, R80 ;  /* 0x000000026b067825 */ /* 0x040fe400078e0250 */
[----:B------:R0:W2:Y:S02]  /*4730*/  LDG.E.U16 R5, desc[UR28][R4.64] ;  /* 0x0000001c04057981 */ /* 0x0000a4000c1e1500 */
[C---:B------:R-:W-:Y:S02]  /*4740*/  IMAD.WIDE R8, R107.reuse, 0x2, R78 ;  /* 0x000000026b087825 */ /* 0x040fe400078e024e */
[----:B------:R3:W4:Y:S02]  /*4750*/  LDG.E.U16 R7, desc[UR28][R6.64] ;  /* 0x0000001c06077981 */ /* 0x000724000c1e1500 */
[C---:B------:R-:W-:Y:S02]  /*4760*/  IMAD.WIDE R10, R107.reuse, 0x2, R76 ;  /* 0x000000026b0a7825 */ /* 0x040fe400078e024c */
[----:B------:R-:W5:Y:S02]  /*4770*/  LDG.E.U16 R9, desc[UR28][R8.64] ;  /* 0x0000001c08097981 */ /* 0x000f64000c1e1500 */
[----:B------:R-:W-:-:S02]  /*4780*/  IMAD.WIDE R12, R107, 0x2, R74 ;  /* 0x000000026b0c7825 */ /* 0x000fc400078e024a */
[----:B------:R1:W5:Y:S02]  /*4790*/  LDG.E.U16 R11, desc[UR28][R10.64] ;  /* 0x0000001c0a0b7981 */ /* 0x000364000c1e1500 */
[C---:B------:R-:W-:Y:S02]  /*47a0*/  IMAD.WIDE R14, R107.reuse, 0x2, R72 ;  /* 0x000000026b0e7825 */ /* 0x040fe400078e0248 */
[----:B------:R0:W5:Y:S02]  /*47b0*/  LDG.E.U16 R13, desc[UR28][R12.64] ;  /* 0x0000001c0c0d7981 */ /* 0x000164000c1e1500 */
[C---:B------:R-:W-:Y:S02]  /*47c0*/  IMAD.WIDE R16, R107.reuse, 0x2, R70 ;  /* 0x000000026b107825 */ /* 0x040fe400078e0246 */
[----:B------:R-:W5:Y:S02]  /*47d0*/  LDG.E.U16 R15, desc[UR28][R14.64] ;  /* 0x0000001c0e0f7981 */ /* 0x000f64000c1e1500 */
[----:B------:R-:W-:-:S02]  /*47e0*/  IMAD.WIDE R18, R107, 0x2, R68 ;  /* 0x000000026b127825 */ /* 0x000fc400078e0244 */
[----:B------:R0:W5:Y:S04]  /*47f0*/  LDG.E.U16 R17, desc[UR28][R16.64] ;  /* 0x0000001c10117981 */ /* 0x000168000c1e1500 */
[----:B------:R0:W5:Y:S01]  /*4800*/  LDG.E.U16 R19, desc[UR28][R18.64] ;  /* 0x0000001c12137981 */ /* 0x000162000c1e1500 */
[C---:B------:R-:W-:Y:S02]  /*4810*/  IADD3 R159, P1, PT, R109.reuse, 0x41, RZ ;  /* 0x000000416d9f7810 */ /* 0x040fe40007f3e0ff */
[C---:B------:R-:W-:Y:S02]  /*4820*/  IADD3 R167, P3, PT, R109.reuse, 0x43, RZ ;  /* 0x000000436da77810 */ /* 0x040fe40007f7e0ff */
[C---:B------:R-:W-:Y:S01]  /*4830*/  IADD3 R169, P0, PT, R109.reuse, 0x42, RZ ;  /* 0x000000426da97810 */ /* 0x040fe20007f1e0ff */
[--C-:B------:R-:W-:Y:S01]  /*4840*/  IMAD.X R110, RZ, RZ, R120.reuse, P1 ;  /* 0x000000ffff6e7224 */ /* 0x100fe200008e0678 */
[C---:B------:R-:W-:Y:S01]  /*4850*/  IADD3 R157, P6, PT, R109.reuse, 0x45, RZ ;  /* 0x000000456d9d7810 */ /* 0x040fe20007fde0ff */
[----:B------:R-:W-:Y:S01]  /*4860*/  IMAD.X R148, RZ, RZ, R120, P3 ;  /* 0x000000ffff947224 */ /* 0x000fe200018e0678 */
[----:B------:R-:W-:-:S02]  /*4870*/  IADD3 R155, P1, PT, R109, 0x46, RZ ;  /* 0x000000466d9b7810 */ /* 0x000fc40007f3e0ff */
[C---:B------:R-:W-:Y:S01]  /*4880*/  IADD3 R143, P3, PT, R109.reuse, 0x48, RZ ;  /* 0x000000486d8f7810 */ /* 0x040fe20007f7e0ff */
[--C-:B------:R-:W-:Y:S01]  /*4890*/  IMAD.X R152, RZ, RZ, R120.reuse, P0 ;  /* 0x000000ffff987224 */ /* 0x100fe200000e0678 */
[C---:B------:R-:W-:Y:S01]  /*48a0*/  IADD3 R161, P0, PT, R109.reuse, 0x47, RZ ;  /* 0x000000476da17810 */ /* 0x040fe20007f1e0ff */
[--C-:B------:R-:W-:Y:S01]  /*48b0*/  IMAD.X R186, RZ, RZ, R120.reuse, P6 ;  /* 0x000000ffffba7224 */ /* 0x100fe200030e0678 */
[C---:B------:R-:W-:Y:S01]  /*48c0*/  IADD3 R171, P2, PT, R109.reuse, 0x44, RZ ;  /* 0x000000446dab7810 */ /* 0x040fe20007f5e0ff */
[--C-:B------:R-:W-:Y:S01]  /*48d0*/  IMAD.X R184, RZ, RZ, R120.reuse, P1 ;  /* 0x000000ffffb87224 */ /* 0x100fe200008e0678 */
[C---:B------:R-:W-:Y:S01]  /*48e0*/  IADD3 R145, P6, PT, R109.reuse, 0x4a, RZ ;  /* 0x0000004a6d917810 */ /* 0x040fe20007fde0ff */
[--C-:B------:R-:W-:Y:S01]  /*48f0*/  IMAD.X R180, RZ, RZ, R120.reuse, P3 ;  /* 0x000000ffffb47224 */ /* 0x100fe200018e0678 */
[C---:B------:R-:W-:Y:S02]  /*4900*/  IADD3 R131, P1, PT, R109.reuse, 0x4b, RZ ;  /* 0x0000004b6d837810 */ /* 0x040fe40007f3e0ff */
        /* <DEDUP_REMOVED lines=17> */
[--C-:B0-----:R-:W-:Y:S01]  /*4a20*/  IMAD.X R4, RZ, RZ, R120.reuse, P1 ;  /* 0x000000ffff047224 */ /* 0x101fe200008e0678 */
[C---:B------:R-:W-:Y:S01]  /*4a30*/  IADD3 R31, P1, PT, R109.reuse, 0x55, RZ ;  /* 0x000000556d1f7810 */ /* 0x040fe20007f3e0ff */
[--C-:B------:R-:W-:Y:S01]  /*4a40*/  IMAD.X R160, RZ, RZ, R120.reuse, P3 ;  /* 0x000000ffffa07224 */ /* 0x100fe200018e0678 */
[C---:B------:R-:W-:Y:S01]  /*4a50*/  IADD3 R35, P3, PT, R109.reuse, 0x57, RZ ;  /* 0x000000576d237810 */ /* 0x040fe20007f7e0ff */
[--C-:B---3--:R-:W-:Y:S01]  /*4a60*/  IMAD.X R6, RZ, RZ, R120.reuse, P0 ;  /* 0x000000ffff067224 */ /* 0x108fe200000e0678 */
[C---:B------:R-:W-:Y:S01]  /*4a70*/  IADD3 R33, P0, PT, R109.reuse, 0x56, RZ ;  /* 0x000000566d217810 */ /* 0x040fe20007f1e0ff */
[--C-:B------:R-:W-:Y:S01]  /*4a80*/  IMAD.X R166, RZ, RZ, R120.reuse, P2 ;  /* 0x000000ffffa67224 */ /* 0x100fe200010e0678 */
[C---:B------:R-:W-:Y:S01]  /*4a90*/  IADD3 R27, P2, PT, R109.reuse, 0x53, RZ ;  /* 0x000000536d1b7810 */ /* 0x040fe20007f5e0ff */
[--C-:B-1----:R-:W-:Y:S01]  /*4aa0*/  IMAD.X R10, RZ, RZ, R120.reuse, P6 ;  /* 0x000000ffff0a7224 */ /* 0x102fe200030e0678 */
        /* <DEDUP_REMOVED lines=58> */
[----:B------:R-:W-:Y:S01]  /*4e50*/  IADD3 R115, P2, PT, R109, 0x71, RZ ;  /* 0x000000716d737810 */ /* 0x000fe20007f5e0ff */
[--C-:B------:R-:W-:Y:S01]  /*4e60*/  IMAD.X R54, RZ, RZ, R120.reuse, P6 ;  /* 0x000000ffff367224 */ /* 0x100fe200030e0678 */
[-C--:B------:R-:W-:Y:S01]  /*4e70*/  ISETP.GT.U32.AND P6, PT, R121, R0.reuse, PT ;  /* 0x000000007900720c */ /* 0x080fe20003fc4070 */
        /* <DEDUP_REMOVED lines=25> */
[----:B------:R-:W-:Y:S01]  /*5010*/  ISETP.GT.U32.AND.EX P2, PT, R60, RZ, PT, P2 ;  /* 0x000000ff3c00720c */ /* 0x000fe20003f44120 */
[----:B------:R-:W-:Y:S01]  /*5020*/  IMAD.X R176, RZ, RZ, R120, P1 ;  /* 0x000000ffffb07224 */ /* 0x000fe200008e0678 */
[----:B------:R-:W-:-:S02]  /*5030*/  ISETP.GT.U32.AND P3, PT, R123, R0, PT ;  /* 0x000000007b00720c */ /* 0x000fc40003f64070 */
[-C--:B------:R-:W-:Y:S02]  /*5040*/  ISETP.GT.U32.AND P1, PT, R121, R0.reuse, PT ;  /* 0x000000007900720c */ /* 0x080fe40003f24070 */
[----:B------:R-:W-:Y:S01]  /*5050*/  ISETP.GT.U32.AND.EX P6, PT, R58, RZ, PT, P6 ;  /* 0x000000ff3a00720c */ /* 0x000fe20003fc4160 */
[----:B------:R-:W-:Y:S01]  /*5060*/  IMAD.X R120, RZ, RZ, R120, P0 ;  /* 0x000000ffff787224 */ /* 0x000fe200000e0678 */
[----:B------:R-:W-:Y:S02]  /*5070*/  SEL R126, RZ, 0x4, !P2 ;  /* 0x00000004ff7e7807 */ /* 0x000fe40005000000 */
[-C--:B------:R-:W-:Y:S02]  /*5080*/  ISETP.GT.U32.AND P0, PT, R115, R0.reuse, PT ;  /* 0x000000007300720c */ /* 0x080fe40003f04070 */
[----:B------:R-:W-:Y:S02]  /*5090*/  ISETP.GT.U32.AND P2, PT, R113, R0, PT ;  /* 0x000000007100720c */ /* 0x000fe40003f44070 */
[----:B------:R-:W-:-:S02]  /*50a0*/  ISETP.GT.U32.AND.EX P3, PT, R64, RZ, PT, P3 ;  /* 0x000000ff4000720c */ /* 0x000fc40003f64130 */
[----:B------:R-:W-:Y:S02]  /*50b0*/  SEL R123, RZ, 0x7fff8, !P6 ;  /* 0x0007fff8ff7b7807 */ /* 0x000fe40007000000 */
[----:B------:R-:W-:Y:S02]  /*50c0*/  ISETP.GT.U32.AND.EX P1, PT, R62, RZ, PT, P1 ;  /* 0x000000ff3e00720c */ /* 0x000fe40003f24110 */
[----:B------:R-:W-:Y:S02]  /*50d0*/  ISETP.GT.U32.AND P6, PT, R119, R0, PT ;  /* 0x000000007700720c */ /* 0x000fe40003fc4070 */
[----:B------:R-:W-:Y:S02]  /*50e0*/  SEL R128, RZ, 0x1, !P3 ;  /* 0x00000001ff807807 */ /* 0x000fe40005800000 */
[----:B------:R-:W-:Y:S02]  /*50f0*/  ISETP.GT.U32.AND.EX P0, PT, R52, RZ, PT, P0 ;  /* 0x000000ff3400720c */ /* 0x000fe40003f04100 */
[----:B------:R-:W-:-:S02]  /*5100*/  SEL R135, RZ, 0x1fffe, !P1 ;  /* 0x0001fffeff877807 */ /* 0x000fc40004800000 */
[----:B------:R-:W-:Y:S02]  /*5110*/  ISETP.GT.U32.AND.EX P2, PT, R50, RZ, PT, P2 ;  /* 0x000000ff3200720c */ /* 0x000fe40003f44120 */
[-C--:B------:R-:W-:Y:S02]  /*5120*/  ISETP.GT.U32.AND P3, PT, R117, R0.reuse, PT ;  /* 0x000000007500720c */ /* 0x080fe40003f64070 */
[-C--:B------:R-:W-:Y:S02]  /*5130*/  ISETP.GT.U32.AND P1, PT, R165, R0.reuse, PT ;  /* 0x00000000a500720c */ /* 0x080fe40003f24070 */
[----:B------:R-:W-:Y:S02]  /*5140*/  ISETP.GT.U32.AND.EX P6, PT, R56, RZ, PT, P6 ;  /* 0x000000ff3800720c */ /* 0x000fe40003fc4160 */
[----:B------:R-:W-:Y:S02]  /*5150*/  SEL R124, RZ, 0x4, !P0 ;  /* 0x00000004ff7c7807 */ /* 0x000fe40004000000 */
[----:B------:R-:W-:Y:S01]  /*5160*/  SEL R121, RZ, 0x7fff8, !P2 ;  /* 0x0007fff8ff797807 */ /* 0x000fe20005000000 */
[----:B------:R-:W-:Y:S01]  /*5170*/  UMOV UR4, 0x1 ;  /* 0x0000000100047882 */ /* 0x000fe20000000000 */
[----:B------:R-:W-:-:S02]  /*5180*/  ISETP.GT.U32.AND P0, PT, R163, R0, PT ;  /* 0x00000000a300720c */ /* 0x000fc40003f04070 */
[-C--:B------:R-:W-:Y:S02]  /*5190*/  ISETP.GT.U32.AND P2, PT, R183, R0.reuse, PT ;  /* 0x00000000b700720c */ /* 0x080fe40003f44070 */
[----:B------:R-:W-:Y:S02]  /*51a0*/  ISETP.GT.U32.AND.EX P3, PT, R54, RZ, PT, P3 ;  /* 0x000000ff3600720c */ /* 0x000fe40003f64130 */
[----:B------:R-:W-:Y:S02]  /*51b0*/  SEL R132, RZ, 0x1, !P6 ;  /* 0x00000001ff847807 */ /* 0x000fe40007000000 */
[----:B------:R-:W-:Y:S02]  /*51c0*/  ISETP.GT.U32.AND.EX P1, PT, R122, RZ, PT, P1 ;  /* 0x000000ff7a00720c */ /* 0x000fe40003f24110 */
[----:B------:R-:W-:Y:S01]  /*51d0*/  ISETP.GT.U32.AND P6, PT, R139, R0, PT ;  /* 0x000000008b00720c */ /* 0x000fe20003fc4070 */
[----:B------:R-:W-:-:S04]  /*51e0*/  @!UP0 UIADD3 UR4, UPT, UPT, -UR4, 0x100000, URZ ;  /* 0x0010000004048890 */ /* 0x000fc8000fffe1ff */
[----:B------:R-:W-:Y:S02]  /*51f0*/  @!UP0 USHF.L.U32 UR5, UR4, 0xb, URZ ;  /* 0x0000000b04058899 */ /* 0x000fe400080006ff */
[----:B------:R-:W-:Y:S01]  /*5200*/  @!UP0 USHF.L.U32 UR4, UR4, 0x1, URZ ;  /* 0x0000000104048899 */ /* 0x000fe200080006ff */
[----:B------:R-:W-:Y:S02]  /*5210*/  SEL R139, RZ, 0x1fffe, !P3 ;  /* 0x0001fffeff8b7807 */ /* 0x000fe40005800000 */
[----:B------:R-:W-:Y:S02]  /*5220*/  ISETP.GT.U32.AND.EX P0, PT, R114, RZ, PT, P0 ;  /* 0x000000ff7200720c */ /* 0x000fe40003f04100 */
[----:B------:R-:W-:Y:S02]  /*5230*/  SEL R115, RZ, 0x4, !P1 ;  /* 0x00000004ff737807 */ /* 0x000fe40004800000 */
[----:B------:R-:W-:Y:S02]  /*5240*/  ISETP.GT.U32.AND.EX P2, PT, R130, RZ, PT, P2 ;  /* 0x000000ff8200720c */ /* 0x000fe40003f44120 */
[----:B------:R-:W-:-:S02]  /*5250*/  ISETP.GT.U32.AND P3, PT, R147, R0, PT ;  /* 0x000000009300720c */ /* 0x000fc40003f64070 */
[-C--:B------:R-:W-:Y:S02]  /*5260*/  ISETP.GT.U32.AND P1, PT, R151, R0.reuse, PT ;  /* 0x000000009700720c */ /* 0x080fe40003f24070 */
[----:B------:R-:W-:Y:S02]  /*5270*/  ISETP.GT.U32.AND.EX P6, PT, R112, RZ, PT, P6 ;  /* 0x000000ff7000720c */ /* 0x000fe40003fc4160 */
[----:B------:R-:W-:Y:S02]  /*5280*/  SEL R114, RZ, 0x7fff8, !P0 ;  /* 0x0007fff8ff727807 */ /* 0x000fe40004000000 */
[----:B------:R-:W-:Y:S01]  /*5290*/  SEL R136, RZ, 0x1fffe, !P2 ;  /* 0x0001fffeff887807 */ /* 0x000fe20005000000 */
[----:B------:R-:W-:Y:S01]  /*52a0*/  VOTEU.ALL UP2, P5 ;  /* 0x0000000000ff7886 */ /* 0x000fe20002840000 */
[-C--:B------:R-:W-:Y:S02]  /*52b0*/  ISETP.GT.U32.AND P0, PT, R149, R0.reuse, PT ;  /* 0x000000009500720c */ /* 0x080fe40003f04070 */
[----:B------:R-:W-:-:S02]  /*52c0*/  ISETP.GT.U32.AND P2, PT, R51, R0, PT ;  /* 0x000000003300720c */ /* 0x000fc40003f44070 */
[----:B------:R-:W-:Y:S02]  /*52d0*/  ISETP.GT.U32.AND.EX P3, PT, R66, RZ, PT, P3 ;  /* 0x000000ff4200720c */ /* 0x000fe40003f64130 */
[----:B------:R-:W-:Y:S02]  /*52e0*/  SEL R113, RZ, 0x4, !P6 ;  /* 0x00000004ff717807 */ /* 0x000fe40007000000 */
[----:B------:R-:W-:Y:S02]  /*52f0*/  ISETP.GT.U32.AND.EX P1, PT, R116, RZ, PT, P1 ;  /* 0x000000ff7400720c */ /* 0x000fe40003f24110 */
[----:B------:R-:W-:Y:S02]  /*5300*/  ISETP.GT.U32.AND P6, PT, R49, R0, PT ;  /* 0x000000003100720c */ /* 0x000fe40003fc4070 */
[----:B------:R-:W-:Y:S02]  /*5310*/  SEL R116, RZ, 0x7fff8, !P3 ;  /* 0x0007fff8ff747807 */ /* 0x000fe40005800000 */
[----:B------:R-:W-:-:S02]  /*5320*/  ISETP.GT.U32.AND.EX P0, PT, R118, RZ, PT, P0 ;  /* 0x000000ff7600720c */ /* 0x000fc40003f04100 */
[----:B------:R-:W-:Y:S02]  /*5330*/  SEL R138, RZ, 0x1, !P1 ;  /* 0x00000001ff8a7807 */ /* 0x000fe40004800000 */
[----:B------:R-:W-:Y:S02]  /*5340*/  ISETP.GT.U32.AND.EX P2, PT, R28, RZ, PT, P2 ;  /* 0x000000ff1c00720c */ /* 0x000fe40003f44120 */
[-C--:B------:R-:W-:Y:S02]  /*5350*/  ISETP.GT.U32.AND P3, PT, R55, R0.reuse, PT ;  /* 0x000000003700720c */ /* 0x080fe40003f64070 */
[----:B------:R-:W-:Y:S02]  /*5360*/  ISETP.GT.U32.AND P1, PT, R53, R0, PT ;  /* 0x000000003500720c */ /* 0x000fe40003f24070 */
[----:B------:R-:W-:Y:S02]  /*5370*/  ISETP.GT.U32.AND.EX P6, PT, R26, RZ, PT, P6 ;  /* 0x000000ff1a00720c */ /* 0x000fe40003fc4160 */
[----:B------:R-:W-:-:S02]  /*5380*/  SEL R149, RZ, 0x1fffe, !P0 ;  /* 0x0001fffeff957807 */ /* 0x000fc40004000000 */
[----:B------:R-:W-:Y:S02]  /*5390*/  SEL R117, RZ, 0x4, !P2 ;  /* 0x00000004ff757807 */ /* 0x000fe40005000000 */
[-C--:B------:R-:W-:Y:S02]  /*53a0*/  ISETP.GT.U32.AND P0, PT, R43, R0.reuse, PT ;  /* 0x000000002b00720c */ /* 0x080fe40003f04070 */
[----:B------:R-:W-:Y:S02]  /*53b0*/  ISETP.GT.U32.AND P2, PT, R41, R0, PT ;  /* 0x000000002900720c */ /* 0x000fe40003f44070 */
[----:B------:R-:W-:Y:S02]  /*53c0*/  ISETP.GT.U32.AND.EX P3, PT, R32, RZ, PT, P3 ;  /* 0x000000ff2000720c */ /* 0x000fe40003f64130 */
[----:B------:R-:W-:Y:S02]  /*53d0*/  SEL R118, RZ, 0x7fff8, !P6 ;  /* 0x0007fff8ff767807 */ /* 0x000fe40007000000 */
[----:B------:R-:W-:-:S02]  /*53e0*/  ISETP.GT.U32.AND.EX P1, PT, R30, RZ, PT, P1 ;  /* 0x000000ff1e00720c */ /* 0x000fc40003f24110 */
[-C--:B------:R-:W-:Y:S02]  /*53f0*/  ISETP.GT.U32.AND P6, PT, R47, R0.reuse, PT ;  /* 0x000000002f00720c */ /* 0x080fe40003fc4070 */
[----:B------:R-:W-:Y:S02]  /*5400*/  SEL R146, RZ, 0x1, !P3 ;  /* 0x00000001ff927807 */ /* 0x000fe40005800000 */
[----:B------:R-:W-:Y:S02]  /*5410*/  ISETP.GT.U32.AND.EX P0, PT, R20, RZ, PT, P0 ;  /* 0x000000ff1400720c */ /* 0x000fe40003f04100 */
[----:B------:R-:W-:Y:S02]  /*5420*/  SEL R163, RZ, 0x1fffe, !P1 ;  /* 0x0001fffeffa37807 */ /* 0x000fe40004800000 */
[----:B------:R-:W-:Y:S02]  /*5430*/  ISETP.GT.U32.AND.EX P2, PT, R18, RZ, PT, P2 ;  /* 0x000000ff1200720c */ /* 0x000fe40003f44120 */
[----:B------:R-:W-:-:S02]  /*5440*/  ISETP.GT.U32.AND P3, PT, R45, R0, PT ;  /* 0x000000002d00720c */ /* 0x000fc40003f64070 */
[----:B------:R-:W-:Y:S02]  /*5450*/  ISETP.GT.U32.AND P1, PT, R67, R0, PT ;  /* 0x000000004300720c */ /* 0x000fe40003f24070 */
[----:B------:R-:W-:Y:S01]  /*5460*/  ISETP.GT.U32.AND.EX P6, PT, R24, RZ, PT, P6 ;  /* 0x000000ff1800720c */ /* 0x000fe20003fc4160 */
[----:B--2---:R0:W-:Y:S04]  /*5470*/  STS.U16 [R2+UR9+0x5000], R5 ;  /* 0x0050000502007988 */ /* 0x0041e80008000409 */
[----:B----4-:R0:W-:Y:S04]  /*5480*/  STS.U16 [R2+UR9+0x5200], R7 ;  /* 0x0052000702007988 */ /* 0x0101e80008000409 */
[----:B-----5:R0:W-:Y:S04]  /*5490*/  STS.U16 [R2+UR9+0x5400], R9 ;  /* 0x0054000902007988 */ /* 0x0201e80008000409 */
[----:B------:R0:W-:Y:S04]  /*54a0*/  STS.U16 [R2+UR9+0x5600], R11 ;  /* 0x0056000b02007988 */ /* 0x0001e80008000409 */
[----:B------:R0:W-:Y:S04]  /*54b0*/  STS.U16 [R2+UR9+0x5800], R13 ;  /* 0x0058000d02007988 */ /* 0x0001e80008000409 */
[----:B------:R0:W-:Y:S04]  /*54c0*/  STS.U16 [R2+UR9+0x5a00], R15 ;  /* 0x005a000f02007988 */ /* 0x0001e80008000409 */
[----:B------:R0:W-:Y:S04]  /*54d0*/  STS.U16 [R2+UR9+0x5c00], R17 ;  /* 0x005c001102007988 */ /* 0x0001e80008000409 */
[----:B------:R0:W-:Y:S01]  /*54e0*/  STS.U16 [R2+UR9+0x5e00], R19 ;  /* 0x005e001302007988 */ /* 0x0001e20008000409 */
[----:B------:R1:W-:Y:S06]  /*54f0*/  MEMBAR.ALL.CTA ;  /* 0x0000000000007992 */ /* 0x0003ec0000008000 */
[----:B-1----:R-:W-:Y:S04]  /*5500*/  FENCE.VIEW.ASYNC.S ;  /* 0x00000000000073c6 */ /* 0x002fe80000000000 */
[----:B------:R-:W1:Y:S02]  /*5510*/  FENCE.VIEW.ASYNC.S ;  /* 0x00000000000073c6 */ /* 0x000e640000000000 */
[----:B-1----:R0:W1:Y:S01]  /*5520*/  @!UP2 SYNCS.EXCH.64 URZ, [UR9+0x7010], UR4 ;  /* 0x0070100409ffa5b2 */ /* 0x0020620008000100 */
[----:B------:R-:W-:-:S02]  /*5530*/  SEL R122, RZ, 0x4, !P0 ;  /* 0x00000004ff7a7807 */ /* 0x000fc40004000000 */
[----:B------:R-:W-:Y:S01]  /*5540*/  SEL R119, RZ, 0x7fff8, !P2 ;  /* 0x0007fff8ff777807 */ /* 0x000fe20005000000 */
[----:B-1----:R-:W-:Y:S01]  /*5550*/  BAR.SYNC.DEFER_BLOCKING 0x0 ;  /* 0x0000000000007b1d */ /* 0x002fe20000010000 */
        /* <DEDUP_REMOVED lines=8> */
[----:B------:R-:W-:Y:S02]  /*55e0*/  ISETP.GT.U32.AND.EX P2, PT, R48, RZ, PT, P2 ;  /* 0x000000ff3000720c */ /* 0x000fe40003f44120 */
[----:B------:R-:W-:Y:S02]  /*55f0*/  SEL R111, RZ, 0x4, !P1 ;  /* 0x00000004ff6f7807 */ /* 0x000fe40004800000 */
[----:B------:R-:W-:-:S02]  /*5600*/  ISETP.GT.U32.AND P3, PT, R59, R0, PT ;  /* 0x000000003b00720c */ /* 0x000fc40003f64070 */
[-C--:B------:R-:W-:Y:S02]  /*5610*/  ISETP.GT.U32.AND P1, PT, R57, R0.reuse, PT ;  /* 0x000000003900720c */ /* 0x080fe40003f24070 */
[----:B------:R-:W-:Y:S02]  /*5620*/  ISETP.GT.U32.AND.EX P6, PT, R46, RZ, PT, P6 ;  /* 0x000000ff2e00720c */ /* 0x000fe40003fc4160 */
[----:B------:R-:W-:Y:S02]  /*5630*/  SEL R112, RZ, 0x7fff8, !P0 ;  /* 0x0007fff8ff707807 */ /* 0x000fe40004000000 */
[----:B------:R-:W-:Y:S02]  /*5640*/  SEL R154, RZ, 0x1, !P2 ;  /* 0x00000001ff9a7807 */ /* 0x000fe40005000000 */
[-C--:B------:R-:W-:Y:S02]  /*5650*/  ISETP.GT.U32.AND P0, PT, R63, R0.reuse, PT ;  /* 0x000000003f00720c */ /* 0x080fe40003f04070 */
[----:B------:R-:W-:-:S02]  /*5660*/  ISETP.GT.U32.AND P2, PT, R61, R0, PT ;  /* 0x000000003d00720c */ /* 0x000fc40003f44070 */
[----:B------:R-:W-:Y:S02]  /*5670*/  ISETP.GT.U32.AND.EX P3, PT, R36, RZ, PT, P3 ;  /* 0x000000ff2400720c */ /* 0x000fe40003f64130 */
[----:B------:R-:W-:Y:S02]  /*5680*/  ISETP.GT.U32.AND.EX P1, PT, R34, RZ, PT, P1 ;  /* 0x000000ff2200720c */ /* 0x000fe40003f24110 */
[----:B------:R-:W-:Y:S01]  /*5690*/  SEL R183, RZ, 0x1fffe, !P6 ;  /* 0x0001fffeffb77807 */ /* 0x000fe20007000000 */
[----:B0-----:R-:W-:Y:S10]  /*56a0*/  BRA.U UP1, `(.L_x_16) ;  /* 0x0000000101507547 */ /* 0x001ff4000b800000 */
[----:B------:R-:W-:Y:S02]  /*56b0*/  UIADD3 UR43, UPT, UPT, UR10, 0x80, URZ ;  /* 0x000000800a2b7890 */ /* 0x000fe4000fffe0ff */
[----:B------:R-:W-:Y:S02]  /*56c0*/  UIADD3 UR46, UPT, UPT, UR10, 0x80, URZ ;  /* 0x000000800a2e7890 */ /* 0x000fe4000fffe0ff */
[----:B------:R-:W-:Y:S01]  /*56d0*/  UIADD3 UR4, UPT, UPT, UR9, 0x7010, URZ ;  /* 0x0000701009047890 */ /* 0x000fe2000fffe0ff */
[----:B------:R-:W-:Y:S01]  /*56e0*/  UMOV UR26, 0x0 ;  /* 0x00000000001a7882 */ /* 0x000fe20000000000 */
[----:B------:R-:W-:Y:S01]  /*56f0*/  UMOV UR27, 0x8108010 ;  /* 0x08108010001b7882 */ /* 0x000fe20000000000 */
[----:B------:R-:W-:Y:S01]  /*5700*/  UMOV UR25, 0x40004040 ;  /* 0x4000404000197882 */ /* 0x000fe20000000000 */
[----:B------:R-:W-:Y:S01]  /*5710*/  UMOV UR30, 0x0 ;  /* 0x00000000001e7882 */ /* 0x000fe20000000000 */
[----:B------:R-:W-:Y:S01]  /*5720*/  UMOV UR31, 0x8108010 ;  /* 0x08108010001f7882 */ /* 0x000fe20000000000 */
[----:B------:R-:W-:Y:S01]  /*5730*/  UMOV UR44, 0x0 ;  /* 0x00000000002c7882 */ /* 0x000fe20000000000 */
[----:B------:R-:W-:Y:S01]  /*5740*/  UMOV UR45, 0x8108010 ;  /* 0x08108010002d7882 */ /* 0x000fe20000000000 */
[----:B------:R0:W-:Y:S01]  /*5750*/  UTCHMMA gdesc[UR24], gdesc[UR20], tmem[UR12], tmem[UR26], idesc[UR27], !UPT ;  /* 0x00ff1a14180075ea */ /* 0x0001e2000f80000c */
[----:B------:R-:W-:Y:S01]  /*5760*/  UMOV UR5, URZ ;  /* 0x000000ff00057c82 */ /* 0x000fe20008000000 */
        /* <DEDUP_REMOVED lines=8> */
.L_x_16:
[----:B------:R-:W1:Y:S01]  /*57f0*/  SYNCS.PHASECHK.TRANS64.TRYWAIT P6, [UR9+0x7010], RZ ;  /* 0x007010ffff0075a7 */ /* 0x000e6200080c1109 */
[----:B------:R-:W-:Y:S02]  /*5800*/  SEL R130, RZ, 0x4, !P3 ;  /* 0x00000004ff827807 */ /* 0x000fe40005800000 */
[----:B------:R-:W-:Y:S02]  /*5810*/  SEL R137, RZ, 0x7fff8, !P1 ;  /* 0x0007fff8ff897807 */ /* 0x000fe40004800000 */
[-C--:B------:R-:W-:Y:S02]  /*5820*/  ISETP.GT.U32.AND P3, PT, R31, R0.reuse, PT ;  /* 0x000000001f00720c */ /* 0x080fe40003f64070 */
[----:B------:R-:W-:Y:S02]  /*5830*/  ISETP.GT.U32.AND P1, PT, R29, R0, PT ;  /* 0x000000001d00720c */ /* 0x000fe40003f24070 */
[----:B------:R-:W-:Y:S02]  /*5840*/  ISETP.GT.U32.AND.EX P0, PT, R40, RZ, PT, P0 ;  /* 0x000000ff2800720c */ /* 0x000fe40003f04100 */
[----:B------:R-:W-:-:S02]  /*5850*/  ISETP.GT.U32.AND.EX P2, PT, R38, RZ, PT, P2 ;  /* 0x000000ff2600720c */ /* 0x000fc40003f44120 */
[----:B------:R-:W-:Y:S02]  /*5860*/  ISETP.GT.U32.AND.EX P3, PT, R12, RZ, PT, P3 ;  /* 0x000000ff0c00720c */ /* 0x000fe40003f64130 */
[----:B------:R-:W-:Y:S02]  /*5870*/  ISETP.GT.U32.AND.EX P1, PT, R10, RZ, PT, P1 ;  /* 0x000000ff0a00720c */ /* 0x000fe40003f24110 */
[----:B------:R-:W-:Y:S02]  /*5880*/  SEL R156, RZ, 0x1, !P0 ;  /* 0x00000001ff9c7807 */ /* 0x000fe40004000000 */
[----:B------:R-:W-:Y:S02]  /*5890*/  ISETP.GT.U32.AND P0, PT, R35, R0, PT ;  /* 0x000000002300720c */ /* 0x000fe40003f04070 */
[----:B------:R-:W-:Y:S02]  /*58a0*/  SEL R185, RZ, 0x1fffe, !P2 ;  /* 0x0001fffeffb97807 */ /* 0x000fe40005000000 */
[----:B------:R-:W-:-:S02]  /*58b0*/  SEL R134, RZ, 0x4, !P3 ;  /* 0x00000004ff867807 */ /* 0x000fc40005800000 */
[----:B------:R-:W-:Y:S02]  /*58c0*/  SEL R147, RZ, 0x7fff8, !P1 ;  /* 0x0007fff8ff937807 */ /* 0x000fe40004800000 */
[-C--:B------:R-:W-:Y:S02]  /*58d0*/  ISETP.GT.U32.AND P2, PT, R33, R0.reuse, PT ;  /* 0x000000002100720c */ /* 0x080fe40003f44070 */
        /* <DEDUP_REMOVED lines=13> */
[----:B------:R-:W-:Y:S01]  /*59b0*/  ISETP.GT.U32.AND P1, PT, R39, R0, PT ;  /* 0x000000002700720c */ /* 0x000fe20003f24070 */
[----:B-1----:R-:W-:-:S12]  /*59c0*/  @!P6 BRA `(.L_x_17) ;  /* 0x00000048005ce947 */ /* 0x002fd80003800000 */
.L_x_25:
[-C--:B------:R-:W-:Y:S01]  /*59d0*/  ISETP.GT.U32.AND P6, PT, R37, R0.reuse, PT ;  /* 0x000000002500720c */ /* 0x080fe20003fc4070 */
[----:B------:R-:W-:Y:S01]  /*59e0*/  BAR.SYNC.DEFER_BLOCKING 0x0 ;  /* 0x0000000000007b1d */ /* 0x000fe20000010000 */
[----:B------:R-:W-:Y:S01]  /*59f0*/  ISETP.GT.U32.AND.EX P2, PT, R8, RZ, PT, P2 ;  /* 0x000000ff0800720c */ /* 0x000fe20003f44120 */
[----:B------:R-:W-:Y:S01]  /*5a00*/  IMAD.IADD R158, R158, 0x1, R187 ;  /* 0x000000019e9e7824 */ /* 0x000fe200078e02bb */
[----:B------:R-:W-:Y:S01]  /*5a10*/  ISETP.GT.U32.AND.EX P3, PT, R160, RZ, PT, P3 ;  /* 0x000000ffa000720c */ /* 0x000fe20003f64130 */
[----:B------:R-:W-:Y:S01]  /*5a20*/  IMAD.IADD R154, R154, 0x1, R183 ;  /* 0x000000019a9a7824 */ /* 0x000fe200078e02b7 */
[----:B------:R-:W-:Y:S01]  /*5a30*/  SEL R160, RZ, 0x1, !P2 ;  /* 0x00000001ffa07807 */ /* 0x000fe20005000000 */
[----:B------:R-:W-:Y:S01]  /*5a40*/  IMAD.IADD R156, R156, 0x1, R185 ;  /* 0x000000019c9c7824 */ /* 0x000fe200078e02b9 */
[-C--:B------:R-:W-:Y:S01]  /*5a50*/  ISETP.GT.U32.AND P2, PT, R181, R0.reuse, PT ;  /* 0x00000000b500720c */ /* 0x080fe20003f44070 */
[----:B------:R-:W1:Y:S01]  /*5a60*/  LDTM.x64 R4, tmem[UR13] ;  /* 0x0000000d000479ee */ /* 0x000e620008340000 */
[----:B------:R-:W-:Y:S01]  /*5a70*/  ISETP.GT.U32.AND.EX P1, PT, R193, RZ, PT, P1 ;  /* 0x000000ffc100720c */ /* 0x000fe20003f24110 */
[----:B------:R-:W-:Y:S01]  /*5a80*/  IMAD.IADD R128, R128, 0x1, R135 ;  /* 0x0000000180807824 */ /* 0x000fe200078e0287 */
[----:B------:R-:W-:Y:S01]  /*5a90*/  SEL R181, RZ, 0x1fffe, !P3 ;  /* 0x0001fffeffb57807 */ /* 0x000fe20005800000 */
[----:B------:R-:W-:Y:S01]  /*5aa0*/  IMAD.IADD R146, R146, 0x1, R163 ;  /* 0x0000000192927824 */ /* 0x000fe200078e02a3 */
[-C--:B------:R-:W-:Y:S01]  /*5ab0*/  ISETP.GT.U32.AND P3, PT, R179, R0.reuse, PT ;  /* 0x00000000b300720c */ /* 0x080fe20003f64070 */
[----:B------:R-:W-:Y:S01]  /*5ac0*/  IMAD.IADD R138, R138, 0x1, R149 ;  /* 0x000000018a8a7824 */ /* 0x000fe200078e0295 */
[----:B------:R-:W-:Y:S01]  /*5ad0*/  ISETP.GT.U32.AND.EX P6, PT, R142, RZ, PT, P6 ;  /* 0x000000ff8e00720c */ /* 0x000fe20003fc4160 */
[----:B------:R-:W-:Y:S01]  /*5ae0*/  IMAD.IADD R160, R160, 0x1, R181 ;  /* 0x00000001a0a07824 */ /* 0x000fe200078e02b5 */
[----:B------:R-:W-:Y:S01]  /*5af0*/  SEL R142, RZ, 0x4, !P1 ;  /* 0x00000004ff8e7807 */ /* 0x000fe20004800000 */
[----:B------:R-:W-:Y:S01]  /*5b00*/  IMAD.IADD R132, R132, 0x1, R139 ;  /* 0x0000000184847824 */ /* 0x000fe200078e028b */
[-C--:B------:R-:W-:Y:S01]  /*5b10*/  ISETP.GT.U32.AND P1, PT, R153, R0.reuse, PT ;  /* 0x000000009900720c */ /* 0x080fe20003f24070 */
[----:B------:R-:W-:Y:S01]  /*5b20*/  IMAD.IADD R150, R150, 0x1, R165 ;  /* 0x0000000196967824 */ /* 0x000fe200078e02a5 */
[----:B------:R-:W-:Y:S01]  /*5b30*/  ISETP.GT.U32.AND.EX P3, PT, R191, RZ, PT, P3 ;  /* 0x000000ffbf00720c */ /* 0x000fe20003f64130 */
[----:B------:R-:W-:Y:S01]  /*5b40*/  IMAD.U32 R108, R108, -0x80000000, RZ ;  /* 0x800000006c6c7824 */ /* 0x000fe200078e00ff */
[----:B------:R-:W-:Y:S01]  /*5b50*/  ISETP.GT.U32.AND.EX P1, PT, R144, RZ, PT, P1 ;  /* 0x000000ff9000720c */ /* 0x000fe20003f24110 */
[----:B------:R-:W2:Y:S01]  /*5b60*/  @!P5 SYNCS.CCTL.IV [UR9+0x7010] ;  /* 0x00701000ff00d9b1 */ /* 0x000ea20008000009 */
[----:B------:R-:W-:Y:S01]  /*5b70*/  SEL R144, RZ, 0x4, !P3 ;  /* 0x00000004ff907807 */ /* 0x000fe20005800000 */
[----:B------:R-:W-:Y:S01]  /*5b80*/  NOP ;  /* 0x0000000000007918 */ /* 0x000fe20000000000 */
[----:B------:R-:W-:-:S02]  /*5b90*/  ISETP.GT.U32.AND P3, PT, R159, R0, PT ;  /* 0x000000009f00720c */ /* 0x000fc40003f64070 */
[----:B------:R-:W-:Y:S02]  /*5ba0*/  ISETP.GT.U32.AND.EX P2, PT, R192, RZ, PT, P2 ;  /* 0x000000ffc000720c */ /* 0x000fe40003f44120 */
[----:B------:R-:W-:Y:S01]  /*5bb0*/  ISETP.GT.U32.AND.EX P3, PT, R110, RZ, PT, P3 ;  /* 0x000000ff6e00720c */ /* 0x000fe20003f64130 */
[----:B-1----:R-:W-:Y:S01]  /*5bc0*/  FMUL R5, R5, UR42 ;  /* 0x0000002a05057c20 */ /* 0x002fe20008400000 */
[----:B------:R-:W-:Y:S01]  /*5bd0*/  SEL R153, RZ, 0x7fff8, !P6 ;  /* 0x0007fff8ff997807 */ /* 0x000fe20007000000 */
[----:B------:R-:W-:Y:S01]  /*5be0*/  FMUL R17, R17, UR42 ;  /* 0x0000002a11117c20 */ /* 0x000fe20008400000 */
[----:B------:R-:W-:Y:S01]  /*5bf0*/  SEL R159, RZ, 0x7fff8, !P1 ;  /* 0x0007fff8ff9f7807 */ /* 0x000fe20004800000 */
[----:B------:R-:W-:Y:S01]  /*5c00*/  FMUL R18, R18, UR42 ;  /* 0x0000002a12127c20 */ /* 0x000fe20008400000 */
[----:B------:R-:W-:Y:S01]  /*5c10*/  FSEL R110, R5, -INF , !P3 ;  /* 0xff800000056e7808 */ /* 0x000fe20005800000 */
[----:B------:R-:W-:Y:S01]  /*5c20*/  FMUL R5, R6, UR42 ;  /* 0x0000002a06057c20 */ /* 0x000fe20008400000 */
[-C--:B------:R-:W-:Y:S01]  /*5c30*/  ISETP.GT.U32.AND P3, PT, R167, R0.reuse, PT ;  /* 0x00000000a700720c */ /* 0x080fe20003f64070 */
[----:B------:R-:W-:Y:S01]  /*5c40*/  FMUL R6, R7, UR42 ;  /* 0x0000002a07067c20 */ /* 0x000fe20008400000 */
[----:B------:R-:W-:Y:S01]  /*5c50*/  FMUL R7, R8, UR42 ;  /* 0x0000002a08077c20 */ /* 0x000fe20008400000 */
[----:B------:R-:W-:Y:S01]  /*5c60*/  FMUL R8, R9, UR42 ;  /* 0x0000002a09087c20 */ /* 0x000fe20008400000 */
[----:B------:R-:W-:Y:S01]  /*5c70*/  ISETP.GT.U32.AND.EX P3, PT, R148, RZ, PT, P3 ;  /* 0x000000ff9400720c */ /* 0x000fe20003f64130 */
[----:B------:R-:W-:Y:S01]  /*5c80*/  FMUL R9, R10, UR42 ;  /* 0x0000002a0a097c20 */ /* 0x000fe20008400000 */
[----:B------:R-:W-:Y:S01]  /*5c90*/  FMUL R10, R11, UR42 ;  /* 0x0000002a0b0a7c20 */ /* 0x000fe20008400000 */
[----:B------:R-:W-:Y:S01]  /*5ca0*/  FMUL R11, R12, UR42 ;  /* 0x0000002a0c0b7c20 */ /* 0x000fe20008400000 */
[----:B------:R-:W-:Y:S01]  /*5cb0*/  FSEL R6, R6, -INF , !P3 ;  /* 0xff80000006067808 */ /* 0x000fe20005800000 */
[----:B------:R-:W-:Y:S01]  /*5cc0*/  FMUL R12, R13, UR42 ;  /* 0x0000002a0d0c7c20 */ /* 0x000fe20008400000 */
[-C--:B------:R-:W-:Y:S01]  /*5cd0*/  ISETP.GT.U32.AND P3, PT, R157, R0.reuse, PT ;  /* 0x000000009d00720c */ /* 0x080fe20003f64070 */
[----:B------:R-:W-:Y:S01]  /*5ce0*/  FMUL R13, R14, UR42 ;  /* 0x0000002a0e0d7c20 */ /* 0x000fe20008400000 */
[-C--:B------:R-:W-:Y:S01]  /*5cf0*/  ISETP.GT.U32.AND P6, PT, R177, R0.reuse, PT ;  /* 0x00000000b100720c */ /* 0x080fe20003fc4070 */
[----:B------:R-:W-:Y:S01]  /*5d00*/  FMUL R14, R15, UR42 ;  /* 0x0000002a0f0e7c20 */ /* 0x000fe20008400000 */
[----:B------:R-:W-:Y:S01]  /*5d10*/  ISETP.GT.U32.AND.EX P3, PT, R186, RZ, PT, P3 ;  /* 0x000000ffba00720c */ /* 0x000fe20003f64130 */
[----:B------:R-:W-:Y:S01]  /*5d20*/  FMUL R15, R16, UR42 ;  /* 0x0000002a100f7c20 */ /* 0x000fe20008400000 */
[-C--:B------:R-:W-:Y:S01]  /*5d30*/  ISETP.GT.U32.AND P1, PT, R173, R0.reuse, PT ;  /* 0x00000000ad00720c */ /* 0x080fe20003f24070 */
[----:B------:R-:W-:Y:S01]  /*5d40*/  FMUL R20, R20, UR42 ;  /* 0x0000002a14147c20 */ /* 0x000fe20008400000 */
[----:B------:R-:W-:Y:S01]  /*5d50*/  FSEL R8, R8, -INF , !P3 ;  /* 0xff80000008087808 */ /* 0x000fe20005800000 */
[----:B------:R-:W-:Y:S01]  /*5d60*/  FMUL R21, R21, UR42 ;  /* 0x0000002a15157c20 */ /* 0x000fe20008400000 */
[-C--:B------:R-:W-:Y:S01]  /*5d70*/  ISETP.GT.U32.AND P3, PT, R145, R0.reuse, PT ;  /* 0x000000009100720c */ /* 0x080fe20003f64070 */
[----:B------:R-:W-:Y:S01]  /*5d80*/  FMUL R19, R19, UR42 ;  /* 0x0000002a13137c20 */ /* 0x000fe20008400000 */
[----:B------:R-:W-:Y:S01]  /*5d90*/  SEL R177, RZ, 0x1fffe, !P2 ;  /* 0x0001fffeffb17807 */ /* 0x000fe20005000000 */
[----:B------:R-:W-:Y:S01]  /*5da0*/  FMUL R23, R23, UR42 ;  /* 0x0000002a17177c20 */ /* 0x000fe20008400000 */
[----:B------:R-:W-:Y:S01]  /*5db0*/  ISETP.GT.U32.AND.EX P3, PT, R182, RZ, PT, P3 ;  /* 0x000000ffb600720c */ /* 0x000fe20003f64130 */
[----:B------:R-:W-:Y:S01]  /*5dc0*/  FMUL R22, R22, UR42 ;  /* 0x0000002a16167c20 */ /* 0x000fe20008400000 */
[----:B------:R-:W-:Y:S01]  /*5dd0*/  ISETP.GT.U32.AND P2, PT, R175, R0, PT ;  /* 0x00000000af00720c */ /* 0x000fe20003f44070 */
[----:B------:R-:W-:Y:S01]  /*5de0*/  FMUL R24, R24, UR42 ;  /* 0x0000002a18187c20 */ /* 0x000fe20008400000 */
[----:B------:R-:W-:Y:S01]  /*5df0*/  ISETP.GT.U32.AND.EX P6, PT, R190, RZ, PT, P6 ;  /* 0x000000ffbe00720c */ /* 0x000fe20003fc4160 */
[----:B------:R-:W-:Y:S01]  /*5e00*/  FMUL R25, R25, UR42 ;  /* 0x0000002a19197c20 */ /* 0x000fe20008400000 */
[----:B------:R-:W-:Y:S01]  /*5e10*/  ISETP.GT.U32.AND.EX P1, PT, R170, RZ, PT, P1 ;  /* 0x000000ffaa00720c */ /* 0x000fe20003f24110 */
[----:B------:R-:W-:Y:S01]  /*5e20*/  FMUL R42, R42, UR42 ;  /* 0x0000002a2a2a7c20 */ /* 0x000fe20008400000 */
[----:B------:R-:W-:-:S02]  /*5e30*/  FSEL R13, R13, -INF , !P3 ;  /* 0xff8000000d0d7808 */ /* 0x000fc40005800000 */
[----:B------:R-:W-:Y:S02]  /*5e40*/  ISETP.GT.U32.AND.EX P2, PT, R162, RZ, PT, P2 ;  /* 0x000000ffa200720c */ /* 0x000fe40003f44120 */
[-C--:B------:R-:W-:Y:S02]  /*5e50*/  ISETP.GT.U32.AND P3, PT, R129, R0.reuse, PT ;  /* 0x000000008100720c */ /* 0x080fe40003f64070 */
[----:B------:R-:W-:Y:S02]  /*5e60*/  SEL R162, RZ, 0x1, !P6 ;  /* 0x00000001ffa27807 */ /* 0x000fe40007000000 */
[----:B------:R-:W-:Y:S02]  /*5e70*/  SEL R16, RZ, 0x1, !P1 ;  /* 0x00000001ff107807 */ /* 0x000fe40004800000 */
[----:B------:R-:W-:Y:S02]  /*5e80*/  ISETP.GT.U32.AND P6, PT, R171, R0, PT ;  /* 0x00000000ab00720c */ /* 0x000fe40003fc4070 */
[----:B------:R-:W-:Y:S01]  /*5e90*/  SEL R171, RZ, 0x1fffe, !P2 ;  /* 0x0001fffeffab7807 */ /* 0x000fe20005000000 */
[----:B------:R-:W-:Y:S01]  /*5ea0*/  IMAD.IADD R16, R16, 0x1, R177 ;  /* 0x0000000110107824 */ /* 0x000fe200078e02b1 */
[----:B------:R-:W-:-:S02]  /*5eb0*/  ISETP.GT.U32.AND.EX P3, PT, R172, RZ, PT, P3 ;  /* 0x000000ffac00720c */ /* 0x000fc40003f64130 */
[-C--:B------:R-:W-:Y:S01]  /*5ec0*/  ISETP.GT.U32.AND P2, PT, R169, R0.reuse, PT ;  /* 0x00000000a900720c */ /* 0x080fe20003f44070 */
[----:B------:R-:W-:Y:S01]  /*5ed0*/  IMAD.IADD R162, R162, 0x1, R171 ;  /* 0x00000001a2a27824 */ /* 0x000fe200078e02ab */
[----:B------:R-:W-:Y:S02]  /*5ee0*/  ISETP.GT.U32.AND.EX P0, PT, R176, RZ, PT, P0 ;  /* 0x000000ffb000720c */ /* 0x000fe40003f04100 */
[----:B------:R-:W-:Y:S02]  /*5ef0*/  FSEL R15, R15, -INF , !P3 ;  /* 0xff8000000f0f7808 */ /* 0x000fe40005800000 */
[----:B------:R-:W-:Y:S02]  /*5f00*/  ISETP.GT.U32.AND.EX P2, PT, R152, RZ, PT, P2 ;  /* 0x000000ff9800720c */ /* 0x000fe40003f44120 */
[----:B------:R-:W-:Y:S02]  /*5f10*/  ISETP.GT.U32.AND P3, PT, R125, R0, PT ;  /* 0x000000007d00720c */ /* 0x000fe40003f64070 */
[----:B------:R-:W-:-:S02]  /*5f20*/  SEL R125, RZ, 0x1, !P0 ;  /* 0x00000001ff7d7807 */ /* 0x000fc40004000000 */
[----:B------:R-:W-:Y:S02]  /*5f30*/  LOP3.LUT R158, R158, 0x3, RZ, 0xc0, !PT ;  /* 0x000000039e9e7812 */ /* 0x000fe400078ec0ff */
[----:B------:R-:W-:Y:S01]  /*5f40*/  LOP3.LUT R16, R16, 0x3, RZ, 0xc0, !PT ;  /* 0x0000000310107812 */ /* 0x000fe200078ec0ff */
[----:B------:R-:W-:Y:S01]  /*5f50*/  IMAD.IADD R125, R125, 0x1, R136 ;  /* 0x000000017d7d7824 */ /* 0x000fe200078e0288 */
[----:B------:R-:W-:Y:S02]  /*5f60*/  FSEL R5, R5, -INF , !P2 ;  /* 0xff80000005057808 */ /* 0x000fe40005000000 */
[----:B------:R-:W-:Y:S02]  /*5f70*/  ISETP.GT.U32.AND P2, PT, R161, R0, PT ;  /* 0x00000000a100720c */ /* 0x000fe40003f44070 */
[----:B------:R-:W-:Y:S02]  /*5f80*/  LOP3.LUT R154, R154, 0x3, RZ, 0xc0, !PT ;  /* 0x000000039a9a7812 */ /* 0x000fe400078ec0ff */
[----:B------:R-:W-:-:S02]  /*5f90*/  IADD3 R134, PT, PT, R158, R147, R134 ;  /* 0x000000939e867210 */ /* 0x000fc40007ffe086 */
[----:B------:R-:W-:Y:S02]  /*5fa0*/  LOP3.LUT R162, R162, 0x3, RZ, 0xc0, !PT ;  /* 0x00000003a2a27812 */ /* 0x000fe400078ec0ff */
[----:B------:R-:W-:Y:S02]  /*5fb0*/  IADD3 R16, PT, PT, R16, R153, R142 ;  /* 0x0000009910107210 */ /* 0x000fe40007ffe08e */
[----:B------:R-:W-:Y:S02]  /*5fc0*/  ISETP.GT.U32.AND.EX P2, PT, R188, RZ, PT, P2 ;  /* 0x000000ffbc00720c */ /* 0x000fe40003f44120 */
[----:B------:R-:W-:Y:S02]  /*5fd0*/  LOP3.LUT R156, R156, 0x3, RZ, 0xc0, !PT ;  /* 0x000000039c9c7812 */ /* 0x000fe400078ec0ff */
[----:B------:R-:W-:Y:S01]  /*5fe0*/  IADD3 R111, PT, PT, R154, R112, R111 ;  /* 0x000000709a6f7210 */ /* 0x000fe20007ffe06f */
[----:B------:R-:W-:Y:S01]  /*5ff0*/  IMAD.SHL.U32 R112, R134, 0x100, RZ ;  /* 0x0000010086707824 */ /* 0x000fe200078e00ff */
[----:B------:R-:W-:-:S02]  /*6000*/  LOP3.LUT R128, R128, 0x3, RZ, 0xc0, !PT ;  /* 0x0000000380807812 */ /* 0x000fc400078ec0ff */
[----:B------:R-:W-:Y:S02]  /*6010*/  LOP3.LUT R125, R125, 0x3, RZ, 0xc0, !PT ;  /* 0x000000037d7d7812 */ /* 0x000fe400078ec0ff */
[----:B------:R-:W-:Y:S02]  /*6020*/  LOP3.LUT R146, R146, 0x3, RZ, 0xc0, !PT ;  /* 0x0000000392927812 */ /* 0x000fe400078ec0ff */
[----:B------:R-:W-:Y:S02]  /*6030*/  IADD3 R159, PT, PT, R162, R159, R144 ;  /* 0x0000009fa29f7210 */ /* 0x000fe40007ffe090 */
[----:B------:R-:W-:Y:S02]  /*6040*/  LOP3.LUT R16, R16, 0xf, RZ, 0xc0, !PT ;  /* 0x0000000f10107812 */ /* 0x000fe400078ec0ff */
[----:B------:R-:W-:Y:S02]  /*6050*/  FSEL R10, R10, -INF , !P2 ;  /* 0xff8000000a0a7808 */ /* 0x000fe40005000000 */
[----:B------:R-:W-:Y:S01]  /*6060*/  LOP3.LUT R160, R160, 0x3, RZ, 0xc0, !PT ;  /* 0x00000003a0a07812 */ /* 0x000fe200078ec0ff */
[----:B------:R-:W-:Y:S01]  /*6070*/  IMAD R159, R159, 0x10, R16 ;  /* 0x000000109f9f7824 */ /* 0x000fe200078e0210 */
[----:B------:R-:W-:-:S02]  /*6080*/  ISETP.GT.U32.AND P2, PT, R141, R0, PT ;  /* 0x000000008d00720c */ /* 0x000fc40003f44070 */
[----:B------:R-:W-:Y:S02]  /*6090*/  IADD3 R130, PT, PT, R156, R137, R130 ;  /* 0x000000899c827210 */ /* 0x000fe40007ffe082 */
[----:B------:R-:W-:Y:S02]  /*60a0*/  LOP3.LUT R111, R111, 0xf, RZ, 0xc0, !PT ;  /* 0x0000000f6f6f7812 */ /* 0x000fe400078ec0ff */
[----:B------:R-:W-:Y:S02]  /*60b0*/  IADD3 R123, PT, PT, R128, R123, R126 ;  /* 0x0000007b807b7210 */ /* 0x000fe40007ffe07e */
[----:B------:R-:W-:Y:S01]  /*60c0*/  LOP3.LUT R138, R138, 0x3, RZ, 0xc0, !PT ;  /* 0x000000038a8a7812 */ /* 0x000fe200078ec0ff */
[----:B------:R-:W-:Y:S01]  /*60d0*/  IMAD R130, R130, 0x10, R111 ;  /* 0x0000001082827824 */ /* 0x000fe200078e026f */
[----:B------:R-:W-:Y:S01]  /*60e0*/  IADD3 R114, PT, PT, R125, R114, R115 ;  /* 0x000000727d727210 */ /* 0x000fe20007ffe073 */
[----:B------:R-:W-:Y:S01]  /*60f0*/  IMAD.SHL.U32 R123, R123, 0x100, RZ ;  /* 0x000001007b7b7824 */ /* 0x000fe200078e00ff */
[----:B------:R-:W-:-:S02]  /*6100*/  IADD3 R117, PT, PT, R146, R118, R117 ;  /* 0x0000007692757210 */ /* 0x000fc40007ffe075 */
[----:B------:R-:W-:Y:S02]  /*6110*/  IADD3 R151, PT, PT, R160, R151, R140 ;  /* 0x00000097a0977210 */ /* 0x000fe40007ffe08c */
[----:B------:R-:W-:Y:S01]  /*6120*/  LOP3.LUT R112, R112, 0xf00, RZ, 0xe2, !PT ;  /* 0x00000f0070707812 */ /* 0x000fe200078ee2ff */
[----:B------:R-:W-:Y:S01]  /*6130*/  IMAD.SHL.U32 R111, R117, 0x100, RZ ;  /* 0x00000100756f7824 */ /* 0x000fe200078e00ff */
[----:B------:R-:W-:Y:S02]  /*6140*/  ISETP.GT.U32.AND.EX P2, PT, R178, RZ, PT, P2 ;  /* 0x000000ffb200720c */ /* 0x000fe40003f44120 */
[----:B------:R-:W-:Y:S01]  /*6150*/  IADD3 R113, PT, PT, R138, R116, R113 ;  /* 0x000000748a717210 */ /* 0x000fe20007ffe071 */
[----:B------:R-:W-:Y:S01]  /*6160*/  IMAD R112, R151, 0x1000, R112 ;  /* 0x0000100097707824 */ /* 0x000fe200078e0270 */
[----:B------:R-:W-:Y:S02]  /*6170*/  LOP3.LUT R114, R114, 0xf, RZ, 0xc0, !PT ;  /* 0x0000000f72727812 */ /* 0x000fe400078ec0ff */
[----:B------:R-:W-:-:S02]  /*6180*/  LOP3.LUT R132, R132, 0x3, RZ, 0xc0, !PT ;  /* 0x0000000384847812 */ /* 0x000fc400078ec0ff */
[----:B------:R-:W-:Y:S01]  /*6190*/  LOP3.LUT R150, R150, 0x3, RZ, 0xc0, !PT ;  /* 0x0000000396967812 */ /* 0x000fe200078ec0ff */
[----:B------:R-:W-:Y:S01]  /*61a0*/  IMAD R113, R113, 0x10, R114 ;  /* 0x0000001071717824 */ /* 0x000fe200078e0272 */
[----:B------:R-:W-:Y:S02]  /*61b0*/  LOP3.LUT R159, R159, 0xff, RZ, 0xc0, !PT ;  /* 0x000000ff9f9f7812 */ /* 0x000fe400078ec0ff */
[----:B------:R-:W-:Y:S02]  /*61c0*/  FSEL R12, R12, -INF , !P2 ;  /* 0xff8000000c0c7808 */ /* 0x000fe40005000000 */
[----:B------:R-:W-:Y:S01]  /*61d0*/  ISETP.GT.U32.AND.EX P6, PT, R189, RZ, PT, P6 ;  /* 0x000000ffbd00720c */ /* 0x000fe20003fc4160 */
[----:B------:R-:W-:Y:S01]  /*61e0*/  IMAD.IADD R112, R112, 0x1, R159 ;  /* 0x0000000170707824 */ /* 0x000fe200078e029f */
[----:B------:R-:W-:Y:S02]  /*61f0*/  ISETP.GT.U32.AND P2, PT, R131, R0, PT ;  /* 0x000000008300720c */ /* 0x000fe40003f44070 */
[----:B------:R-:W-:-:S02]  /*6200*/  IADD3 R121, PT, PT, R132, R121, R124 ;  /* 0x0000007984797210 */ /* 0x000fc40007ffe07c */
[----:B------:R-:W-:Y:S02]  /*6210*/  IADD3 R122, PT, PT, R150, R119, R122 ;  /* 0x00000077967a7210 */ /* 0x000fe40007ffe07a */
[----:B------:R-:W-:Y:S02]  /*6220*/  LOP3.LUT R16, R123, 0xf00, RZ, 0xe2, !PT ;  /* 0x00000f007b107812 */ /* 0x000fe400078ee2ff */
[----:B------:R-:W-:Y:S02]  /*6230*/  LOP3.LUT R111, R111, 0xf00, RZ, 0xe2, !PT ;  /* 0x00000f006f6f7812 */ /* 0x000fe400078ee2ff */
[----:B------:R-:W-:Y:S01]  /*6240*/  FSEL R7, R7, -INF , !P6 ;  /* 0xff80000007077808 */ /* 0x000fe20007000000 */
[----:B------:R-:W-:Y:S01]  /*6250*/  IMAD R16, R121, 0x1000, R16 ;  /* 0x0000100079107824 */ /* 0x000fe200078e0210 */
[----:B------:R-:W-:Y:S01]  /*6260*/  ISETP.GT.U32.AND.EX P2, PT, R174, RZ, PT, P2 ;  /* 0x000000ffae00720c */ /* 0x000fe20003f44120 */
[----:B------:R-:W-:Y:S01]  /*6270*/  IMAD R111, R122, 0x1000, R111 ;  /* 0x000010007a6f7824 */ /* 0x000fe200078e026f */
[----:B------:R-:W-:-:S02]  /*6280*/  ISETP.GT.U32.AND P6, PT, R155, R0, PT ;  /* 0x000000009b00720c */ /* 0x000fc40003fc4070 */
[----:B------:R-:W-:Y:S02]  /*6290*/  LOP3.LUT R113, R113, 0xff, RZ, 0xc0, !PT ;  /* 0x000000ff71717812 */ /* 0x000fe400078ec0ff */
[----:B------:R-:W-:Y:S02]  /*62a0*/  FSEL R14, R14, -INF , !P2 ;  /* 0xff8000000e0e7808 */ /* 0x000fe40005000000 */
[----:B------:R-:W-:Y:S01]  /*62b0*/  LOP3.LUT R122, R112, 0xffff, RZ, 0xc0, !PT ;  /* 0x0000ffff707a7812 */ /* 0x000fe200078ec0ff */
[----:B------:R-:W-:Y:S01]  /*62c0*/  IMAD.IADD R16, R16, 0x1, R113 ;  /* 0x0000000110107824 */ /* 0x000fe200078e0271 */
[----:B------:R-:W-:Y:S02]  /*62d0*/  ISETP.GT.U32.AND.EX P6, PT, R184, RZ, PT, P6 ;  /* 0x000000ffb800720c */ /* 0x000fe40003fc4160 */
[----:B------:R-:W-:Y:S02]  /*62e0*/  ISETP.GT.U32.AND P2, PT, R127, R0, PT ;  /* 0x000000007f00720c */ /* 0x000fe40003f44070 */
[----:B------:R-:W-:-:S02]  /*62f0*/  ISETP.GT.U32.AND.EX P3, PT, R164, RZ, PT, P3 ;  /* 0x000000ffa400720c */ /* 0x000fc40003f64130 */
[--C-:B------:R-:W-:Y:S02]  /*6300*/  SHF.R.U32.HI R113, RZ, 0x1, R122.reuse ;  /* 0x00000001ff717819 */ /* 0x100fe4000001167a */
[----:B------:R-:W-:Y:S02]  /*6310*/  FSEL R9, R9, -INF , !P6 ;  /* 0xff80000009097808 */ /* 0x000fe40007000000 */
[----:B------:R-:W-:Y:S02]  /*6320*/  ISETP.GT.U32.AND.EX P2, PT, R166, RZ, PT, P2 ;  /* 0x000000ffa600720c */ /* 0x000fe40003f44120 */
[----:B------:R-:W-:Y:S02]  /*6330*/  FSEL R112, R17, -INF , !P3 ;  /* 0xff80000011707808 */ /* 0x000fe40005800000 */
[----:B------:R-:W-:Y:S02]  /*6340*/  ISETP.GT.U32.AND P6, PT, R143, R0, PT ;  /* 0x000000008f00720c */ /* 0x000fe40003fc4070 */
[----:B------:R-:W-:-:S02]  /*6350*/  SHF.R.U32.HI R17, RZ, 0xf, R122 ;  /* 0x0000000fff117819 */ /* 0x000fc4000001167a */
[----:B------:R-:W-:Y:S02]  /*6360*/  LOP3.LUT P3, RZ, R113, 0x1, RZ, 0xc0, !PT ;  /* 0x0000000171ff7812 */ /* 0x000fe4000786c0ff */
[----:B------:R-:W-:Y:S02]  /*6370*/  LOP3.LUT R130, R130, 0xff, RZ, 0xc0, !PT ;  /* 0x000000ff82827812 */ /* 0x000fe400078ec0ff */
[----:B------:R-:W-:Y:S01]  /*6380*/  FSEL R113, R18, -INF , !P2 ;  /* 0xff80000012717808 */ /* 0x000fe20005000000 */
[----:B------:R-:W-:Y:S01]  /*6390*/  FMUL R18, R29, UR42 ;  /* 0x0000002a1d127c20 */ /* 0x000fe20008400000 */
[----:B------:R-:W-:Y:S01]  /*63a0*/  ISETP.GT.U32.AND.EX P6, PT, R180, RZ, PT, P6 ;  /* 0x000000ffb400720c */ /* 0x000fe20003fc4160 */
[----:B------:R-:W-:Y:S01]  /*63b0*/  IMAD.IADD R111, R111, 0x1, R130 ;  /* 0x000000016f6f7824 */ /* 0x000fe200078e0282 */
[----:B------:R-:W-:Y:S02]  /*63c0*/  LOP3.LUT P2, RZ, R17, 0x1, RZ, 0xc0, !PT ;  /* 0x0000000111ff7812 */ /* 0x000fe4000784c0ff */
[----:B------:R-:W-:-:S02]  /*63d0*/  SHF.R.U32.HI R17, RZ, 0xe, R122 ;  /* 0x0000000eff117819 */ /* 0x000fc4000001167a */
[----:B------:R-:W-:Y:S02]  /*63e0*/  FSEL R11, R11, -INF , !P6 ;  /* 0xff8000000b0b7808 */ /* 0x000fe40007000000 */
[----:B------:R-:W-:Y:S02]  /*63f0*/  FSEL R115, R20, -INF , !P2 ;  /* 0xff80000014737808 */ /* 0x000fe40005000000 */
[----:B------:R-:W-:Y:S02]  /*6400*/  ISETP.GT.U32.AND P6, PT, R133, R0, PT ;  /* 0x000000008500720c */ /* 0x000fe40003fc4070 */
[----:B------:R-:W-:Y:S02]  /*6410*/  LOP3.LUT P2, RZ, R17, 0x1, RZ, 0xc0, !PT ;  /* 0x0000000111ff7812 */ /* 0x000fe4000784c0ff */
[----:B------:R-:W-:Y:S02]  /*6420*/  SHF.R.U32.HI R17, RZ, 0xc, R122 ;  /* 0x0000000cff117819 */ /* 0x000fe4000001167a */
[----:B------:R-:W-:-:S02]  /*6430*/  ISETP.GT.U32.AND.EX P6, PT, R168, RZ, PT, P6 ;  /* 0x000000ffa800720c */ /* 0x000fc40003fc4160 */
[----:B------:R-:W-:Y:S02]  /*6440*/  PRMT R121, R16, 0x5410, R111 ;  /* 0x0000541010797816 */ /* 0x000fe4000000006f */
[----:B------:R-:W-:Y:S01]  /*6450*/  FSEL R116, R21, -INF , !P2 ;  /* 0xff80000015747808 */ /* 0x000fe20005000000 */
[----:B------:R-:W-:Y:S01]  /*6460*/  FMUL R21, R32, UR42 ;  /* 0x0000002a20157c20 */ /* 0x000fe20008400000 */
[--C-:B------:R-:W-:Y:S01]  /*6470*/  SHF.R.U32.HI R16, RZ, 0xd, R122.reuse ;  /* 0x0000000dff107819 */ /* 0x100fe2000001167a */
[----:B------:R-:W-:Y:S01]  /*6480*/  FMUL R32, R41, UR42 ;  /* 0x0000002a29207c20 */ /* 0x000fe20008400000 */
[----:B------:R-:W-:Y:S02]  /*6490*/  LOP3.LUT P2, RZ, R17, 0x1, RZ, 0xc0, !PT ;  /* 0x0000000111ff7812 */ /* 0x000fe4000784c0ff */
[----:B------:R-:W-:Y:S02]  /*64a0*/  SHF.R.U32.HI R17, RZ, 0xb, R122 ;  /* 0x0000000bff117819 */ /* 0x000fe4000001167a */
[----:B------:R-:W-:-:S02]  /*64b0*/  FSEL R114, R19, -INF , !P6 ;  /* 0xff80000013727808 */ /* 0x000fc40007000000 */
[----:B------:R-:W-:Y:S02]  /*64c0*/  LOP3.LUT P6, RZ, R16, 0x1, RZ, 0xc0, !PT ;  /* 0x0000000110ff7812 */ /* 0x000fe400078cc0ff */
[----:B------:R-:W-:Y:S02]  /*64d0*/  FSEL R118, R23, -INF , !P2 ;  /* 0xff80000017767808 */ /* 0x000fe40005000000 */
[----:B------:R-:W-:Y:S02]  /*64e0*/  LOP3.LUT P2, RZ, R17, 0x1, RZ, 0xc0, !PT ;  /* 0x0000000111ff7812 */ /* 0x000fe4000784c0ff */
[--C-:B------:R-:W-:Y:S02]  /*64f0*/  SHF.R.U32.HI R17, RZ, 0x9, R122.reuse ;  /* 0x00000009ff117819 */ /* 0x100fe4000001167a */
[----:B------:R-:W-:Y:S01]  /*6500*/  FSEL R117, R22, -INF , !P6 ;  /* 0xff80000016757808 */ /* 0x000fe20007000000 */
[----:B------:R-:W-:Y:S01]  /*6510*/  FMUL R22, R26, UR42 ;  /* 0x0000002a1a167c20 */ /* 0x000fe20008400000 */
[----:B------:R-:W-:Y:S01]  /*6520*/  SHF.R.U32.HI R16, RZ, 0xa, R122 ;  /* 0x0000000aff107819 */ /* 0x000fe2000001167a */
[----:B------:R-:W-:Y:S01]  /*6530*/  FMUL R26, R35, UR42 ;  /* 0x0000002a231a7c20 */ /* 0x000fe20008400000 */
[----:B------:R-:W-:-:S02]  /*6540*/  FSEL R119, R24, -INF , !P2 ;  /* 0xff80000018777808 */ /* 0x000fc40005000000 */
[----:B------:R-:W-:Y:S02]  /*6550*/  LOP3.LUT P2, RZ, R17, 0x1, RZ, 0xc0, !PT ;  /* 0x0000000111ff7812 */ /* 0x000fe4000784c0ff */
[--C-:B------:R-:W-:Y:S02]  /*6560*/  SHF.R.U32.HI R17, RZ, 0x8, R122.reuse ;  /* 0x00000008ff117819 */ /* 0x100fe4000001167a */
[----:B------:R-:W-:Y:S02]  /*6570*/  LOP3.LUT P6, RZ, R16, 0x1, RZ, 0xc0, !PT ;  /* 0x0000000110ff7812 */ /* 0x000fe400078cc0ff */
[----:B------:R-:W-:Y:S02]  /*6580*/  SHF.R.U32.HI R16, RZ, 0x7, R122 ;  /* 0x00000007ff107819 */ /* 0x000fe4000001167a */
[----:B------:R-:W-:Y:S02]  /*6590*/  FSEL R22, R22, -INF , !P2 ;  /* 0xff80000016167808 */ /* 0x000fe40005000000 */
[----:B------:R-:W-:Y:S01]  /*65a0*/  LOP3.LUT P2, RZ, R17, 0x1, RZ, 0xc0, !PT ;  /* 0x0000000111ff7812 */ /* 0x000fe2000784c0ff */
[----:B------:R-:W-:Y:S01]  /*65b0*/  FMUL R17, R27, UR42 ;  /* 0x0000002a1b117c20 */ /* 0x000fe20008400000 */
[----:B------:R-:W-:-:S02]  /*65c0*/  FSEL R111, R25, -INF , !P6 ;  /* 0xff800000196f7808 */ /* 0x000fc40007000000 */
[----:B------:R-:W-:Y:S01]  /*65d0*/  LOP3.LUT P6, RZ, R16, 0x1, RZ, 0xc0, !PT ;  /* 0x0000000110ff7812 */ /* 0x000fe200078cc0ff */
[----:B------:R-:W-:Y:S01]  /*65e0*/  FMUL R16, R28, UR42 ;  /* 0x0000002a1c107c20 */ /* 0x000fe20008400000 */
[--C-:B------:R-:W-:Y:S01]  /*65f0*/  SHF.R.U32.HI R20, RZ, 0x6, R122.reuse ;  /* 0x00000006ff147819 */ /* 0x100fe2000001167a */
[----:B------:R-:W-:Y:S01]  /*6600*/  FMUL R28, R37, UR42 ;  /* 0x0000002a251c7c20 */ /* 0x000fe20008400000 */
[--C-:B------:R-:W-:Y:S02]  /*6610*/  SHF.R.U32.HI R19, RZ, 0x4, R122.reuse ;  /* 0x00000004ff137819 */ /* 0x100fe4000001167a */
[----:B------:R-:W-:Y:S02]  /*6620*/  FSEL R17, R17, -INF , !P2 ;  /* 0xff80000011117808 */ /* 0x000fe40005000000 */
[----:B------:R-:W-:Y:S02]  /*6630*/  LOP3.LUT P2, RZ, R20, 0x1, RZ, 0xc0, !PT ;  /* 0x0000000114ff7812 */ /* 0x000fe4000784c0ff */
[----:B------:R-:W-:-:S02]  /*6640*/  SHF.R.U32.HI R20, RZ, 0x5, R122 ;  /* 0x00000005ff147819 */ /* 0x000fc4000001167a */
[----:B------:R-:W-:Y:S02]  /*6650*/  FSEL R16, R16, -INF , !P6 ;  /* 0xff80000010107808 */ /* 0x000fe40007000000 */
[----:B------:R-:W-:Y:S01]  /*6660*/  LOP3.LUT P6, RZ, R19, 0x1, RZ, 0xc0, !PT ;  /* 0x0000000113ff7812 */ /* 0x000fe200078cc0ff */
[----:B------:R-:W-:Y:S01]  /*6670*/  FMUL R19, R30, UR42 ;  /* 0x0000002a1e137c20 */ /* 0x000fe20008400000 */
[----:B------:R-:W-:Y:S02]  /*6680*/  FSEL R18, R18, -INF , !P2 ;  /* 0xff80000012127808 */ /* 0x000fe40005000000 */
[----:B------:R-:W-:Y:S01]  /*6690*/  LOP3.LUT P2, RZ, R20, 0x1, RZ, 0xc0, !PT ;  /* 0x0000000114ff7812 */ /* 0x000fe2000784c0ff */
[----:B------:R-:W-:Y:S01]  /*66a0*/  FMUL R20, R31, UR42 ;  /* 0x0000002a1f147c20 */ /* 0x000fe20008400000 */
[--C-:B------:R-:W-:Y:S02]  /*66b0*/  SHF.R.U32.HI R23, RZ, 0x2, R122.reuse ;  /* 0x00000002ff177819 */ /* 0x100fe4000001167a */
[----:B------:R-:W-:-:S02]  /*66c0*/  SHF.R.U32.HI R122, RZ, 0x3, R122 ;  /* 0x00000003ff7a7819 */ /* 0x000fc4000001167a */
[----:B------:R-:W-:Y:S02]  /*66d0*/  FSEL R19, R19, -INF , !P2 ;  /* 0xff80000013137808 */ /* 0x000fe40005000000 */
[----:B------:R-:W-:Y:S02]  /*66e0*/  LOP3.LUT P2, RZ, R122, 0x1, RZ, 0xc0, !PT ;  /* 0x000000017aff7812 */ /* 0x000fe4000784c0ff */
[----:B------:R-:W-:Y:S02]  /*66f0*/  SHF.R.U64 R24, R121, 0x1f, RZ ;  /* 0x0000001f79187819 */ /* 0x000fe400000012ff */
[----:B------:R-:W-:Y:S02]  /*6700*/  FSEL R21, R21, -INF , !P2 ;  /* 0xff80000015157808 */ /* 0x000fe40005000000 */
[----:B------:R-:W-:Y:S01]  /*6710*/  LOP3.LUT P2, RZ, R24, 0x1, RZ, 0xc0, !PT ;  /* 0x0000000118ff7812 */ /* 0x000fe2000784c0ff */
[----:B------:R-:W-:Y:S01]  /*6720*/  FMUL R24, R33, UR42 ;  /* 0x0000002a21187c20 */ /* 0x000fe20008400000 */
[----:B------:R-:W-:-:S02]  /*6730*/  FSEL R20, R20, -INF , !P6 ;  /* 0xff80000014147808 */ /* 0x000fc40007000000 */
[----:B------:R-:W-:Y:S01]  /*6740*/  LOP3.LUT P6, RZ, R23, 0x1, RZ, 0xc0, !PT ;  /* 0x0000000117ff7812 */ /* 0x000fe200078cc0ff */
[----:B------:R-:W-:Y:S01]  /*6750*/  FMUL R23, R34, UR42 ;  /* 0x0000002a22177c20 */ /* 0x000fe20008400000 */
[----:B------:R-:W-:Y:S02]  /*6760*/  SHF.R.U64 R25, R121, 0x1e, RZ ;  /* 0x0000001e79197819 */ /* 0x000fe400000012ff */
[----:B------:R-:W-:Y:S02]  /*6770*/  FSEL R24, R24, -INF , !P6 ;  /* 0xff80000018187808 */ /* 0x000fe40007000000 */
[----:B------:R-:W-:Y:S02]  /*6780*/  LOP3.LUT P6, RZ, R25, 0x1, RZ, 0xc0, !PT ;  /* 0x0000000119ff7812 */ /* 0x000fe400078cc0ff */
[----:B------:R-:W-:Y:S02]  /*6790*/  SHF.R.U64 R25, R121, 0x1c, RZ ;  /* 0x0000001c79197819 */ /* 0x000fe400000012ff */
[----:B------:R-:W-:-:S02]  /*67a0*/  FSEL R26, R26, -INF , !P1 ;  /* 0xff8000001a1a7808 */ /* 0x000fc40004800000 */
[----:B------:R-:W-:Y:S01]  /*67b0*/  LOP3.LUT P1, RZ, R25, 0x1, RZ, 0xc0, !PT ;  /* 0x0000000119ff7812 */ /* 0x000fe2000782c0ff */
[----:B------:R-:W-:Y:S01]  /*67c0*/  FMUL R25, R36, UR42 ;  /* 0x0000002a24197c20 */ /* 0x000fe20008400000 */
[C---:B------:R-:W-:Y:S02]  /*67d0*/  SHF.R.U64 R27, R121.reuse, 0x1d, RZ ;  /* 0x0000001d791b7819 */ /* 0x040fe400000012ff */
[----:B------:R-:W-:Y:S02]  /*67e0*/  SHF.R.U64 R29, R121, 0x1b, RZ ;  /* 0x0000001b791d7819 */ /* 0x000fe400000012ff */
[----:B------:R-:W-:Y:S02]  /*67f0*/  FSEL R23, R23, -INF , !P3 ;  /* 0xff80000017177808 */ /* 0x000fe40005800000 */
[----:B------:R-:W-:Y:S01]  /*6800*/  LOP3.LUT P3, RZ, R27, 0x1, RZ, 0xc0, !PT ;  /* 0x000000011bff7812 */ /* 0x000fe2000786c0ff */
[----:B------:R-:W-:Y:S01]  /*6810*/  FMUL R27, R38, UR42 ;  /* 0x0000002a261b7c20 */ /* 0x000fe20008400000 */
[----:B------:R-:W-:-:S02]  /*6820*/  FSEL R25, R25, -INF , !P2 ;  /* 0xff80000019197808 */ /* 0x000fc40005000000 */
[----:B------:R-:W-:Y:S02]  /*6830*/  LOP3.LUT P2, RZ, R29, 0x1, RZ, 0xc0, !PT ;  /* 0x000000011dff7812 */ /* 0x000fe4000784c0ff */
[C---:B------:R-:W-:Y:S02]  /*6840*/  SHF.R.U64 R30, R121.reuse, 0x1a, RZ ;  /* 0x0000001a791e7819 */ /* 0x040fe400000012ff */
[----:B------:R-:W-:Y:S02]  /*6850*/  SHF.R.U64 R29, R121, 0x19, RZ ;  /* 0x00000019791d7819 */ /* 0x000fe400000012ff */
[----:B------:R-:W-:Y:S02]  /*6860*/  FSEL R28, R28, -INF , !P6 ;  /* 0xff8000001c1c7808 */ /* 0x000fe40007000000 */
[----:B------:R-:W-:Y:S02]  /*6870*/  FSEL R27, R27, -INF , !P3 ;  /* 0xff8000001b1b7808 */ /* 0x000fe40005800000 */
[----:B------:R-:W-:Y:S01]  /*6880*/  LOP3.LUT P6, RZ, R30, 0x1, RZ, 0xc0, !PT ;  /* 0x000000011eff7812 */ /* 0x000fe200078cc0ff */
[----:B------:R-:W-:Y:S01]  /*6890*/  FMUL R30, R39, UR42 ;  /* 0x0000002a271e7c20 */ /* 0x000fe20008400000 */
[----:B------:R-:W-:Y:S01]  /*68a0*/  LOP3.LUT P3, RZ, R29, 0x1, RZ, 0xc0, !PT ;  /* 0x000000011dff7812 */ /* 0x000fe2000786c0ff */
[----:B------:R-:W-:Y:S01]  /*68b0*/  FMUL R29, R40, UR42 ;  /* 0x0000002a281d7c20 */ /* 0x000fe20008400000 */
[----:B------:R-:W-:-:S02]  /*68c0*/  SHF.R.U64 R31, R121, 0x17, RZ ;  /* 0x00000017791f7819 */ /* 0x000fc400000012ff */
[----:B------:R-:W-:Y:S02]  /*68d0*/  FSEL R32, R32, -INF , !P6 ;  /* 0xff80000020207808 */ /* 0x000fe40007000000 */
[----:B------:R-:W-:Y:S02]  /*68e0*/  ISETP.GT.U32.AND P6, PT, R109, R0, PT ;  /* 0x000000006d00720c */ /* 0x000fe40003fc4070 */
[----:B------:R-:W-:Y:S02]  /*68f0*/  FSEL R29, R29, -INF , !P2 ;  /* 0xff8000001d1d7808 */ /* 0x000fe40005000000 */
[----:B------:R-:W-:Y:S02]  /*6900*/  SHF.R.U64 R33, R121, 0x18, RZ ;  /* 0x0000001879217819 */ /* 0x000fe400000012ff */
[----:B------:R-:W-:Y:S01]  /*6910*/  LOP3.LUT P2, RZ, R31, 0x1, RZ, 0xc0, !PT ;  /* 0x000000011fff7812 */ /* 0x000fe2000784c0ff */
[----:B------:R-:W-:Y:S01]  /*6920*/  FMUL R31, R4, UR42 ;  /* 0x0000002a041f7c20 */ /* 0x000fe20008400000 */
[----:B------:R-:W-:-:S02]  /*6930*/  ISETP.GT.U32.AND.EX P6, PT, R120, RZ, PT, P6 ;  /* 0x000000ff7800720c */ /* 0x000fc40003fc4160 */
[----:B------:R-:W-:Y:S02]  /*6940*/  FSEL R30, R30, -INF , !P1 ;  /* 0xff8000001e1e7808 */ /* 0x000fe40004800000 */
[----:B------:R-:W-:Y:S02]  /*6950*/  LOP3.LUT P1, RZ, R33, 0x1, RZ, 0xc0, !PT ;  /* 0x0000000121ff7812 */ /* 0x000fe4000782c0ff */
[----:B------:R-:W-:Y:S02]  /*6960*/  SHF.R.U64 R33, R121, 0x15, RZ ;  /* 0x0000001579217819 */ /* 0x000fe400000012ff */
[----:B------:R-:W-:Y:S01]  /*6970*/  FSEL R122, R31, -INF , !P6 ;  /* 0xff8000001f7a7808 */ /* 0x000fe20007000000 */
[----:B------:R-:W-:Y:S01]  /*6980*/  FMUL R31, R44, UR42 ;  /* 0x0000002a2c1f7c20 */ /* 0x000fe20008400000 */
[----:B------:R-:W-:Y:S02]  /*6990*/  LOP3.LUT P6, RZ, R33, 0x1, RZ, 0xc0, !PT ;  /* 0x0000000121ff7812 */ /* 0x000fe400078cc0ff */
[----:B------:R-:W-:-:S02]  /*69a0*/  FMNMX3 R33, R122, R110, R5, !PT ;  /* 0x0000006e7a217276 */ /* 0x000fc40007800005 */
[----:B------:R-:W-:Y:S02]  /*69b0*/  SHF.R.U64 R35, R121, 0x13, RZ ;  /* 0x0000001379237819 */ /* 0x000fe400000012ff */
[----:B------:R-:W-:Y:S02]  /*69c0*/  FMNMX3 R33, R33, R6, R7, !PT ;  /* 0x0000000621217276 */ /* 0x000fe40007800007 */
[----:B------:R-:W-:Y:S02]  /*69d0*/  FSEL R31, R31, -INF , !P2 ;  /* 0xff8000001f1f7808 */ /* 0x000fe40005000000 */
[----:B------:R-:W-:Y:S02]  /*69e0*/  LOP3.LUT P2, RZ, R35, 0x1, RZ, 0xc0, !PT ;  /* 0x0000000123ff7812 */ /* 0x000fe4000784c0ff */
[----:B------:R-:W-:Y:S01]  /*69f0*/  FMNMX3 R35, R33, R8, R9, !PT ;  /* 0x0000000821237276 */ /* 0x000fe20007800009 */
[----:B------:R-:W-:Y:S01]  /*6a00*/  FMUL R33, R46, UR42 ;  /* 0x0000002a2e217c20 */ /* 0x000fe20008400000 */
[----:B------:R-:W-:-:S02]  /*6a10*/  SHF.R.U64 R37, R121, 0x11, RZ ;  /* 0x0000001179257819 */ /* 0x000fc400000012ff */
[----:B------:R-:W-:Y:S02]  /*6a20*/  FMNMX3 R35, R35, R10, R11, !PT ;  /* 0x0000000a23237276 */ /* 0x000fe4000780000b */
[----:B------:R-:W-:Y:S02]  /*6a30*/  FSEL R33, R33, -INF , !P6 ;  /* 0xff80000021217808 */ /* 0x000fe40007000000 */
[----:B------:R-:W-:Y:S02]  /*6a40*/  FMNMX3 R35, R35, R12, R13, !PT ;  /* 0x0000000c23237276 */ /* 0x000fe4000780000d */
[----:B------:R-:W-:Y:S02]  /*6a50*/  LOP3.LUT P6, RZ, R37, 0x1, RZ, 0xc0, !PT ;  /* 0x0000000125ff7812 */ /* 0x000fe400078cc0ff */
[----:B------:R-:W-:Y:S01]  /*6a60*/  FMNMX3 R37, R35, R14, R15, !PT ;  /* 0x0000000e23257276 */ /* 0x000fe2000780000f */
[----:B------:R-:W-:Y:S01]  /*6a70*/  FMUL R35, R48, UR42 ;  /* 0x0000002a30237c20 */ /* 0x000fe20008400000 */
[----:B------:R-:W-:-:S02]  /*6a80*/  SHF.R.U64 R34, R121, 0x16, RZ ;  /* 0x0000001679227819 */ /* 0x000fc400000012ff */
[----:B------:R-:W-:Y:S02]  /*6a90*/  FMNMX3 R37, R37, R112, R113, !PT ;  /* 0x0000007025257276 */ /* 0x000fe40007800071 */
[----:B------:R-:W-:Y:S02]  /*6aa0*/  FSEL R4, R42, -INF , !P3 ;  /* 0xff8000002a047808 */ /* 0x000fe40005800000 */
[----:B------:R-:W-:Y:S02]  /*6ab0*/  FMNMX3 R37, R37, R114, R115, !PT ;  /* 0x0000007225257276 */ /* 0x000fe40007800073 */
[----:B------:R-:W-:Y:S01]  /*6ac0*/  LOP3.LUT P3, RZ, R34, 0x1, RZ, 0xc0, !PT ;  /* 0x0000000122ff7812 */ /* 0x000fe2000786c0ff */
[----:B------:R-:W-:Y:S01]  /*6ad0*/  FMUL R34, R43, UR42 ;  /* 0x0000002a2b227c20 */ /* 0x000fe20008400000 */
[----:B------:R-:W-:Y:S02]  /*6ae0*/  FMNMX3 R37, R37, R116, R117, !PT ;  /* 0x0000007425257276 */ /* 0x000fe40007800075 */
        /* <DEDUP_REMOVED lines=15> */
[----:B------:R-:W-:Y:S02]  /*6be0*/  SHF.R.U64 R39, R121, 0xf, RZ ;  /* 0x0000000f79277819 */ /* 0x000fe400000012ff */
[----:B------:R-:W-:Y:S02]  /*6bf0*/  FMNMX3 R37, R37, R26, R25, !PT ;  /* 0x0000001a25257276 */ /* 0x000fe40007800019 */
[----:B------:R-:W-:Y:S02]  /*6c00*/  FSEL R38, R38, -INF , !P1 ;  /* 0xff80000026267808 */ /* 0x000fe40004800000 */
[----:B------:R-:W-:Y:S02]  /*6c10*/  FSEL R35, R35, -INF , !P2 ;  /* 0xff80000023237808 */ /* 0x000fe40005000000 */
[----:B------:R-:W-:Y:S01]  /*6c20*/  LOP3.LUT P1, RZ, R40, 0x1, RZ, 0xc0, !PT ;  /* 0x0000000128ff7812 */ /* 0x000fe2000782c0ff */
[----:B------:R-:W-:Y:S01]  /*6c30*/  FMUL R40, R49, UR42 ;  /* 0x0000002a31287c20 */ /* 0x000fe20008400000 */
[----:B------:R-:W-:Y:S01]  /*6c40*/  LOP3.LUT P2, RZ, R39, 0x1, RZ, 0xc0, !PT ;  /* 0x0000000127ff7812 */ /* 0x000fe2000784c0ff */
[----:B------:R-:W-:Y:S01]  /*6c50*/  FMUL R39, R50, UR42 ;  /* 0x0000002a32277c20 */ /* 0x000fe20008400000 */
[----:B------:R-:W-:-:S02]  /*6c60*/  FMNMX3 R37, R37, R28, R27, !PT ;  /* 0x0000001c25257276 */ /* 0x000fc4000780001b */
[C---:B------:R-:W-:Y:S02]  /*6c70*/  SHF.R.U64 R42, R121.reuse, 0xe, RZ ;  /* 0x0000000e792a7819 */ /* 0x040fe400000012ff */
        /* <DEDUP_REMOVED lines=11> */
[----:B------:R-:W-:Y:S02]  /*6d30*/  FSEL R42, R42, -INF , !P1 ;  /* 0xff8000002a2a7808 */ /* 0x000fe40004800000 */
[----:B------:R-:W-:Y:S02]  /*6d40*/  FSEL R41, R41, -INF , !P2 ;  /* 0xff80000029297808 */ /* 0x000fe40005000000 */
[----:B------:R-:W-:Y:S02]  /*6d50*/  FMNMX3 R37, R37, R34, R31, !PT ;  /* 0x0000002225257276 */ /* 0x000fe4000780001f */
[----:B------:R-:W-:Y:S01]  /*6d60*/  LOP3.LUT P1, RZ, R44, 0x1, RZ, 0xc0, !PT ;  /* 0x000000012cff7812 */ /* 0x000fe2000782c0ff */
[----:B------:R-:W-:Y:S01]  /*6d70*/  FMUL R44, R53, UR42 ;  /* 0x0000002a352c7c20 */ /* 0x000fe20008400000 */
[----:B------:R-:W-:Y:S01]  /*6d80*/  LOP3.LUT P2, RZ, R43, 0x1, RZ, 0xc0, !PT ;  /* 0x000000012bff7812 */ /* 0x000fe2000784c0ff */
[----:B------:R-:W-:Y:S01]  /*6d90*/  FMUL R43, R54, UR42 ;  /* 0x0000002a362b7c20 */ /* 0x000fe20008400000 */
[----:B------:R-:W-:Y:S01]  /*6da0*/  SHF.R.U64 R46, R121, 0xa, RZ ;  /* 0x0000000a792e7819 */ /* 0x000fe200000012ff */
[----:B------:R-:W-:Y:S01]  /*6db0*/  FMUL R54, R61, UR42 ;  /* 0x0000002a3d367c20 */ /* 0x000fe20008400000 */
[----:B------:R-:W-:Y:S01]  /*6dc0*/  SHF.R.U64 R45, R121, 0x9, RZ ;  /* 0x00000009792d7819 */ /* 0x000fe200000012ff */
[----:B------:R-:W-:Y:S01]  /*6dd0*/  FMUL R53, R65, UR42 ;  /* 0x0000002a41357c20 */ /* 0x000fe20008400000 */
[----:B------:R-:W-:-:S02]  /*6de0*/  FMNMX3 R37, R37, R36, R33, !PT ;  /* 0x0000002425257276 */ /* 0x000fc40007800021 */
[----:B------:R-:W-:Y:S02]  /*6df0*/  FSEL R44, R44, -INF , !P3 ;  /* 0xff8000002c2c7808 */ /* 0x000fe40005800000 */
[----:B------:R-:W-:Y:S02]  /*6e00*/  FSEL R43, R43, -INF , !P6 ;  /* 0xff8000002b2b7808 */ /* 0x000fe40007000000 */
[----:B------:R-:W-:Y:S01]  /*6e10*/  LOP3.LUT P3, RZ, R46, 0x1, RZ, 0xc0, !PT ;  /* 0x000000012eff7812 */ /* 0x000fe2000786c0ff */
[----:B------:R-:W-:Y:S01]  /*6e20*/  FMUL R46, R55, UR42 ;  /* 0x0000002a372e7c20 */ /* 0x000fe20008400000 */
[----:B------:R-:W-:Y:S01]  /*6e30*/  LOP3.LUT P6, RZ, R45, 0x1, RZ, 0xc0, !PT ;  /* 0x000000012dff7812 */ /* 0x000fe200078cc0ff */
[----:B------:R-:W-:Y:S01]  /*6e40*/  FMUL R45, R56, UR42 ;  /* 0x0000002a382d7c20 */ /* 0x000fe20008400000 */
[----:B------:R-:W-:Y:S01]  /*6e50*/  FMNMX3 R37, R37, R38, R35, !PT ;  /* 0x0000002625257276 */ /* 0x000fe20007800023 */
[----:B------:R-:W-:Y:S01]  /*6e60*/  FMUL R55, R62, UR42 ;  /* 0x0000002a3e377c20 */ /* 0x000fe20008400000 */
[C---:B------:R-:W-:Y:S01]  /*6e70*/  SHF.R.U64 R48, R121.reuse, 0x8, RZ ;  /* 0x0000000879307819 */ /* 0x040fe200000012ff */
[----:B------:R-:W-:Y:S01]  /*6e80*/  FMUL R56, R64, UR42 ;  /* 0x0000002a40387c20 */ /* 0x000fe20008400000 */
[----:B------:R-:W-:-:S02]  /*6e90*/  SHF.R.U64 R47, R121, 0x7, RZ ;  /* 0x00000007792f7819 */ /* 0x000fc400000012ff */
[----:B------:R-:W-:Y:S02]  /*6ea0*/  FMNMX3 R37, R37, R40, R39, !PT ;  /* 0x0000002825257276 */ /* 0x000fe40007800027 */
        /* <DEDUP_REMOVED lines=23> */
[----:B------:R-:W-:-:S02]  /*7020*/  LOP3.LUT P2, RZ, R51, 0x1, RZ, 0xc0, !PT ;  /* 0x0000000133ff7812 */ /* 0x000fc4000784c0ff */
[C---:B------:R-:W-:Y:S02]  /*7030*/  SHF.R.U64 R51, R121.reuse, 0x2, RZ ;  /* 0x0000000279337819 */ /* 0x040fe400000012ff */
[----:B------:R-:W-:Y:S01]  /*7040*/  LOP3.LUT P1, RZ, R52, 0x1, RZ, 0xc0, !PT ;  /* 0x0000000134ff7812 */ /* 0x000fe2000782c0ff */
[----:B------:R-:W-:Y:S01]  /*7050*/  FMUL R52, R66, UR42 ;  /* 0x0000002a42347c20 */ /* 0x000fe20008400000 */
[----:B------:R-:W-:Y:S02]  /*7060*/  SHF.R.U64 R121, R121, 0x1, RZ ;  /* 0x0000000179797819 */ /* 0x000fe400000012ff */
[----:B------:R-:W-:Y:S02]  /*7070*/  FSEL R54, R54, -INF , !P3 ;  /* 0xff80000036367808 */ /* 0x000fe40005800000 */
[----:B------:R-:W-:Y:S02]  /*7080*/  FSEL R55, R55, -INF , !P6 ;  /* 0xff80000037377808 */ /* 0x000fe40007000000 */
[----:B------:R-:W-:-:S02]  /*7090*/  FMNMX3 R37, R37, R50, R49, !PT ;  /* 0x0000003225257276 */ /* 0x000fc40007800031 */
[----:B------:R-:W-:Y:S01]  /*70a0*/  LOP3.LUT P3, RZ, R51, 0x1, RZ, 0xc0, !PT ;  /* 0x0000000133ff7812 */ /* 0x000fe2000786c0ff */
[----:B------:R-:W-:Y:S01]  /*70b0*/  FMUL R51, R67, UR42 ;  /* 0x0000002a43337c20 */ /* 0x000fe20008400000 */
[----:B------:R-:W-:Y:S02]  /*70c0*/  LOP3.LUT P6, RZ, R121, 0x1, RZ, 0xc0, !PT ;  /* 0x0000000179ff7812 */ /* 0x000fe400078cc0ff */
[----:B------:R-:W-:Y:S02]  /*70d0*/  FSEL R57, R57, -INF , !P1 ;  /* 0xff80000039397808 */ /* 0x000fe40004800000 */
[----:B------:R-:W-:Y:S02]  /*70e0*/  FSEL R56, R56, -INF , !P2 ;  /* 0xff80000038387808 */ /* 0x000fe40005000000 */
[----:B------:R-:W-:Y:S02]  /*70f0*/  FMNMX3 R37, R37, R54, R55, !PT ;  /* 0x0000003625257276 */ /* 0x000fe40007800037 */
[----:B------:R-:W-:-:S02]  /*7100*/  FSEL R53, R53, -INF , !P3 ;  /* 0xff80000035357808 */ /* 0x000fc40005800000 */
[----:B------:R-:W-:Y:S02]  /*7110*/  FSEL R52, R52, -INF , !P6 ;  /* 0xff80000034347808 */ /* 0x000fe40007000000 */
[----:B------:R-:W-:Y:S02]  /*7120*/  FMNMX3 R37, R37, R57, R56, !PT ;  /* 0x0000003925257276 */ /* 0x000fe40007800038 */
[----:B------:R-:W-:Y:S01]  /*7130*/  FSEL R51, R51, -INF , !P0 ;  /* 0xff80000033337808 */ /* 0x000fe20004000000 */
[----:B--2---:R-:W1:Y:S01]  /*7140*/  SYNCS.PHASECHK.TRANS64.TRYWAIT P0, [UR23], R108 ;  /* 0x0000006cff0075a7 */ /* 0x004e620008001117 */
[----:B------:R-:W-:-:S04]  /*7150*/  FMNMX3 R37, R37, R53, R52, !PT ;  /* 0x0000003525257276 */ /* 0x000fc80007800034 */
[----:B------:R-:W-:-:S05]  /*7160*/  FMNMX3 R37, R37, R51, R106, !PT ;  /* 0x0000003325257276 */ /* 0x000fca000780006a */
[--C-:B------:R-:W-:Y:S01]  /*7170*/  FADD R59, R5, -R37.reuse ;  /* 0x80000025053b7221 */ /* 0x100fe20000000000 */
[--C-:B------:R-:W-:Y:S01]  /*7180*/  FADD R113, R113, -R37.reuse ;  /* 0x8000002571717221 */ /* 0x100fe20000000000 */
[--C-:B------:R-:W-:Y:S01]  /*7190*/  FADD R122, R122, -R37.reuse ;  /* 0x800000257a7a7221 */ /* 0x100fe20000000000 */
[--C-:B------:R-:W-:Y:S01]  /*71a0*/  FADD R112, R112, -R37.reuse ;  /* 0x8000002570707221 */ /* 0x100fe20000000000 */
[----:B------:R-:W-:Y:S01]  /*71b0*/  FMUL R60, R59, 1.4426950216293334961 ;  /* 0x3fb8aa3b3b3c7820 */ /* 0x000fe20000400000 */
[--C-:B------:R-:W-:Y:S01]  /*71c0*/  FADD R59, R6, -R37.reuse ;  /* 0x80000025063b7221 */ /* 0x100fe20000000000 */
[--C-:B------:R-:W-:Y:S01]  /*71d0*/  FADD R114, R114, -R37.reuse ;  /* 0x8000002572727221 */ /* 0x100fe20000000000 */
[--C-:B------:R-:W-:Y:S01]  /*71e0*/  FADD R115, R115, -R37.reuse ;  /* 0x8000002573737221 */ /* 0x100fe20000000000 */
[----:B------:R2:W3:Y:S01]  /*71f0*/  MUFU.EX2 R6, R60 ;  /* 0x0000003c00067308 */ /* 0x0004e20000000800 */
[----:B------:R-:W-:Y:S01]  /*7200*/  FMUL R61, R59, 1.4426950216293334961 ;  /* 0x3fb8aa3b3b3d7820 */ /* 0x000fe20000400000 */
[--C-:B------:R-:W-:Y:S01]  /*7210*/  FADD R59, R7, -R37.reuse ;  /* 0x80000025073b7221 */ /* 0x100fe20000000000 */
[--C-:B------:R-:W-:Y:S01]  /*7220*/  FADD R117, R117, -R37.reuse ;  /* 0x8000002575757221 */ /* 0x100fe20000000000 */
[--C-:B------:R-:W-:Y:S01]  /*7230*/  FADD R110, R110, -R37.reuse ;  /* 0x800000256e6e7221 */ /* 0x100fe20000000000 */
[--C-:B------:R-:W-:Y:S01]  /*7240*/  FADD R116, R116, -R37.reuse ;  /* 0x8000002574747221 */ /* 0x100fe20000000000 */
[----:B------:R-:W-:Y:S01]  /*7250*/  FMUL R62, R59, 1.4426950216293334961 ;  /* 0x3fb8aa3b3b3e7820 */ /* 0x000fe20000400000 */
[--C-:B------:R-:W-:Y:S01]  /*7260*/  FADD R59, R8, -R37.reuse ;  /* 0x80000025083b7221 */ /* 0x100fe20000000000 */
[----:B------:R4:W0:Y:S01]  /*7270*/  MUFU.EX2 R7, R61 ;  /* 0x0000003d00077308 */ /* 0x0008220000000800 */
[--C-:B------:R-:W-:Y:S01]  /*7280*/  FADD R118, R118, -R37.reuse ;  /* 0x8000002576767221 */ /* 0x100fe20000000000 */
[----:B------:R-:W-:Y:S01]  /*7290*/  FMUL R58, R122, 1.4426950216293334961 ;  /* 0x3fb8aa3b7a3a7820 */ /* 0x000fe20000400000 */
[----:B------:R-:W-:Y:S01]  /*72a0*/  FMUL R63, R59, 1.4426950216293334961 ;  /* 0x3fb8aa3b3b3f7820 */ /* 0x000fe20000400000 */
[--C-:B------:R-:W-:Y:S01]  /*72b0*/  FADD R59, R9, -R37.reuse ;  /* 0x80000025093b7221 */ /* 0x100fe20000000000 */
[----:B------:R-:W-:Y:S01]  /*72c0*/  FMUL R65, R112, 1.4426950216293334961 ;  /* 0x3fb8aa3b70417820 */ /* 0x000fe20000400000 */
[----:B------:R-:W-:Y:S01]  /*72d0*/  FMUL R66, R117, 1.4426950216293334961 ;  /* 0x3fb8aa3b75427820 */ /* 0x000fe20000400000 */
[----:B------:R-:W-:Y:S01]  /*72e0*/  FMUL R110, R110, 1.4426950216293334961 ;  /* 0x3fb8aa3b6e6e7820 */ /* 0x000fe20000400000 */
[----:B------:R-:W-:Y:S01]  /*72f0*/  FMUL R64, R59, 1.4426950216293334961 ;  /* 0x3fb8aa3b3b407820 */ /* 0x000fe20000400000 */
[--C-:B------:R-:W-:Y:S01]  /*7300*/  FADD R59, R10, -R37.reuse ;  /* 0x800000250a3b7221 */ /* 0x100fe20000000000 */
[----:B------:R5:W0:Y:S01]  /*7310*/  MUFU.EX2 R8, R62 ;  /* 0x0000003e00087308 */ /* 0x000a220000000800 */
[----:B------:R-:W-:Y:S01]  /*7320*/  FMUL R116, R116, 1.4426950216293334961 ;  /* 0x3fb8aa3b74747820 */ /* 0x000fe20000400000 */
[----:B------:R-:W-:Y:S01]  /*7330*/  FMUL R118, R118, 1.4426950216293334961 ;  /* 0x3fb8aa3b76767820 */ /* 0x000fe20000400000 */
[----:B--2---:R-:W-:Y:S01]  /*7340*/  FMUL R60, R59, 1.4426950216293334961 ;  /* 0x3fb8aa3b3b3c7820 */ /* 0x004fe20000400000 */
[--C-:B------:R-:W-:Y:S01]  /*7350*/  FADD R59, R11, -R37.reuse ;  /* 0x800000250b3b7221 */ /* 0x100fe20000000000 */
[----:B------:R-:W-:-:S03]  /*7360*/  FADD R119, R119, -R37 ;  /* 0x8000002577777221 */ /* 0x000fc60000000000 */
[----:B----4-:R-:W-:Y:S01]  /*7370*/  FMUL R61, R59, 1.4426950216293334961 ;  /* 0x3fb8aa3b3b3d7820 */ /* 0x010fe20000400000 */
[--C-:B------:R-:W-:Y:S01]  /*7380*/  FADD R59, R12, -R37.reuse ;  /* 0x800000250c3b7221 */ /* 0x100fe20000000000 */
[----:B------:R2:W4:Y:S03]  /*7390*/  MUFU.EX2 R9, R63 ;  /* 0x0000003f00097308 */ /* 0x0005260000000800 */
[----:B-----5:R-:W-:Y:S01]  /*73a0*/  FMUL R62, R59, 1.4426950216293334961 ;  /* 0x3fb8aa3b3b3e7820 */ /* 0x020fe20000400000 */
[----:B------:R-:W-:-:S04]  /*73b0*/  FADD R59, R13, -R37 ;  /* 0x800000250d3b7221 */ /* 0x000fc80000000000 */
[----:B------:R5:W0:Y:S01]  /*73c0*/  MUFU.EX2 R10, R64 ;  /* 0x00000040000a7308 */ /* 0x000a220000000800 */
[----:B--2---:R-:W-:Y:S01]  /*73d0*/  FMUL R63, R59, 1.4426950216293334961 ;  /* 0x3fb8aa3b3b3f7820 */ /* 0x004fe20000400000 */
[----:B------:R-:W-:-:S06]  /*73e0*/  FADD R59, R14, -R37 ;  /* 0x800000250e3b7221 */ /* 0x000fcc0000000000 */
[----:B------:R2:W0:Y:S01]  /*73f0*/  MUFU.EX2 R13, R62 ;  /* 0x0000003e000d7308 */ /* 0x0004220000000800 */
[----:B-----5:R-:W-:Y:S01]  /*7400*/  FMUL R64, R59, 1.4426950216293334961 ;  /* 0x3fb8aa3b3b407820 */ /* 0x020fe20000400000 */
[----:B------:R-:W-:-:S04]  /*7410*/  FADD R59, R15, -R37 ;  /* 0x800000250f3b7221 */ /* 0x000fc80000000000 */
[----:B------:R-:W-:Y:S02]  /*7420*/  FMUL R59, R59, 1.4426950216293334961 ;  /* 0x3fb8aa3b3b3b7820 */ /* 0x000fe40000400000 */
[----:B------:R5:W0:Y:S01]  /*7430*/  MUFU.EX2 R15, R64 ;  /* 0x00000040000f7308 */ /* 0x000a220000000800 */
[----:B--2---:R-:W-:Y:S01]  /*7440*/  FMUL R62, R113, 1.4426950216293334961 ;  /* 0x3fb8aa3b713e7820 */ /* 0x004fe20000400000 */
[----:B------:R-:W-:-:S06]  /*7450*/  FMUL R113, R114, 1.4426950216293334961 ;  /* 0x3fb8aa3b72717820 */ /* 0x000fcc0000400000 */
[----:B------:R2:W0:Y:S01]  /*7460*/  MUFU.EX2 R11, R60 ;  /* 0x0000003c000b7308 */ /* 0x0004220000000800 */
[----:B-----5:R-:W-:Y:S01]  /*7470*/  FMUL R64, R115, 1.4426950216293334961 ;  /* 0x3fb8aa3b73407820 */ /* 0x020fe20000400000 */
[----:B------:R-:W-:-:S06]  /*7480*/  IMAD.WIDE R114, R105, 0x2, R100 ;  /* 0x0000000269727825 */ /* 0x000fcc00078e0264 */
[----:B------:R-:W0:Y:S08]  /*7490*/  MUFU.EX2 R58, R58 ;  /* 0x0000003a003a7308 */ /* 0x000e300000000800 */
[----:B------:R2:W0:Y:S08]  /*74a0*/  MUFU.EX2 R5, R110 ;  /* 0x0000006e00057308 */ /* 0x0004300000000800 */
[----:B------:R2:W0:Y:S08]  /*74b0*/  MUFU.EX2 R12, R61 ;  /* 0x0000003d000c7308 */ /* 0x0004300000000800 */
[----:B------:R2:W0:Y:S08]  /*74c0*/  MUFU.EX2 R14, R63 ;  /* 0x0000003f000e7308 */ /* 0x0004300000000800 */
[----:B------:R2:W0:Y:S08]  /*74d0*/  MUFU.EX2 R60, R59 ;  /* 0x0000003b003c7308 */ /* 0x0004300000000800 */
[----:B------:R-:W0:Y:S08]  /*74e0*/  MUFU.EX2 R65, R65 ;  /* 0x0000004100417308 */ /* 0x000e300000000800 */
[----:B------:R-:W0:Y:S08]  /*74f0*/  MUFU.EX2 R62, R62 ;  /* 0x0000003e003e7308 */ /* 0x000e300000000800 */
[----:B------:R-:W0:Y:S08]  /*7500*/  MUFU.EX2 R113, R113 ;  /* 0x0000007100717308 */ /* 0x000e300000000800 */
[----:B------:R-:W0:Y:S08]  /*7510*/  MUFU.EX2 R64, R64 ;  /* 0x0000004000407308 */ /* 0x000e300000000800 */
[----:B------:R2:W0:Y:S08]  /*7520*/  MUFU.EX2 R121, R116 ;  /* 0x0000007400797308 */ /* 0x0004300000000800 */
[----:B------:R-:W0:Y:S08]  /*7530*/  MUFU.EX2 R66, R66 ;  /* 0x0000004200427308 */ /* 0x000e300000000800 */
[----:B------:R2:W0:Y:S01]  /*7540*/  MUFU.EX2 R123, R118 ;  /* 0x00000076007b7308 */ /* 0x0004220000000800 */
[----:B-1-34-:R-:W-:Y:S05]  /*7550*/  @!P0 BRA `(.L_x_18) ;  /* 0x0000002c00848947 */ /* 0x01afea0003800000 */
.L_x_26:
[----:B------:R-:W-:Y:S01]  /*7560*/  FADD R111, R111, -R37 ;  /* 0x800000256f6f7221 */ /* 0x000fe20000000000 */
[----:B--2---:R1:W2:Y:S01]  /*7570*/  LDG.E.U16 R59, desc[UR28][R114.64] ;  /* 0x0000001c723b7981 */ /* 0x0042a2000c1e1500 */
[----:B------:R-:W-:Y:S01]  /*7580*/  FMUL R108, R119, 1.4426950216293334961 ;  /* 0x3fb8aa3b776c7820 */ /* 0x000fe20000400000 */
[----:B------:R-:W-:-:S04]  /*7590*/  IMAD.WIDE R116, R105, 0x2, R96 ;  /* 0x0000000269747825 */ /* 0x000fc800078e0260 */
[----:B------:R-:W-:Y:S01]  /*75a0*/  FMUL R125, R111, 1.4426950216293334961 ;  /* 0x3fb8aa3b6f7d7820 */ /* 0x000fe20000400000 */
[C---:B------:R-:W-:Y:S01]  /*75b0*/  IMAD.WIDE R118, R105.reuse, 0x2, R90 ;  /* 0x0000000269767825 */ /* 0x040fe200078e025a */
[----:B------:R-:W3:Y:S03]  /*75c0*/  LDG.E.U16 R61, desc[UR28][R116.64] ;  /* 0x0000001c743d7981 */ /* 0x000ee6000c1e1500 */
[C---:B------:R-:W-:Y:S01]  /*75d0*/  IMAD.WIDE R128, R105.reuse, 0x2, R86 ;  /* 0x0000000269807825 */ /* 0x040fe200078e0256 */
[----:B------:R-:W4:Y:S03]  /*75e0*/  LDG.E.U16 R63, desc[UR28][R118.64] ;  /* 0x0000001c763f7981 */ /* 0x000f26000c1e1500 */
[C---:B------:R-:W-:Y:S01]  /*75f0*/  IMAD.WIDE R126, R105.reuse, 0x2, R88 ;  /* 0x00000002697e7825 */ /* 0x040fe200078e0258 */
[----:B------:R5:W2:Y:S03]  /*7600*/  LDG.E.U16 R67, desc[UR28][R128.64] ;  /* 0x0000001c80437981 */ /* 0x000aa6000c1e1500 */
[C---:B------:R-:W-:Y:S01]  /*7610*/  IMAD.WIDE R130, R105.reuse, 0x2, R84 ;  /* 0x0000000269827825 */ /* 0x040fe200078e0254 */
[----:B------:R0:W2:Y:S03]  /*7620*/  LDG.E.U16 R117, desc[UR28][R126.64] ;  /* 0x0000001c7e757981 */ /* 0x0000a6000c1e1500 */
[--C-:B------:R-:W-:Y:S01]  /*7630*/  FADD R4, R4, -R37.reuse ;  /* 0x8000002504047221 */ /* 0x100fe20000000000 */
[----:B------:R-:W-:Y:S01]  /*7640*/  FADD R32, R32, -R37 ;  /* 0x8000002520207221 */ /* 0x000fe20000000000 */
[----:B------:R-:W-:Y:S01]  /*7650*/  IMAD.WIDE R110, R105, 0x2, R98 ;  /* 0x00000002696e7825 */ /* 0x000fe200078e0262 */
[----:B------:R0:W2:Y:S03]  /*7660*/  LDG.E.U16 R119, desc[UR28][R130.64] ;  /* 0x0000001c82777981 */ /* 0x0000a6000c1e1500 */
[--C-:B------:R-:W-:Y:S01]  /*7670*/  FADD R31, R31, -R37.reuse ;  /* 0x800000251f1f7221 */ /* 0x100fe20000000000 */
[----:B------:R-:W-:Y:S01]  /*7680*/  FADD R22, R22, -R37 ;  /* 0x8000002516167221 */ /* 0x000fe20000000000 */
[----:B-1----:R-:W-:Y:S01]  /*7690*/  IMAD.WIDE R114, R105, 0x2, R94 ;  /* 0x0000000269727825 */ /* 0x002fe200078e025e */
[----:B------:R-:W1:Y:S01]  /*76a0*/  MUFU.EX2 R108, R108 ;  /* 0x0000006c006c7308 */ /* 0x000e620000000800 */
[----:B------:R1:W2:Y:S04]  /*76b0*/  LDG.E.U16 R111, desc[UR28][R110.64] ;  /* 0x0000001c6e6f7981 */ /* 0x0002a8000c1e1500 */
[----:B------:R1:W2:Y:S01]  /*76c0*/  LDG.E.U16 R115, desc[UR28][R114.64] ;  /* 0x0000001c72737981 */ /* 0x0002a2000c1e1500 */
[----:B------:R-:W-:Y:S01]  /*76d0*/  FMUL R4, R4, 1.4426950216293334961 ;  /* 0x3fb8aa3b04047820 */ /* 0x000fe20000400000 */
[----:B0----5:R-:W-:Y:S01]  /*76e0*/  FADD R129, R58, R5 ;  /* 0x000000053a817221 */ /* 0x021fe20000000000 */
[----:B------:R-:W-:-:S02]  /*76f0*/  FMUL R127, R32, 1.4426950216293334961 ;  /* 0x3fb8aa3b207f7820 */ /* 0x000fc40000400000 */
[----:B------:R0:W-:Y:S01]  /*7700*/  MUFU.EX2 R32, R4 ;  /* 0x0000000400207308 */ /* 0x0001e20000000800 */
[----:B------:R-:W-:Y:S01]  /*7710*/  FMUL R31, R31, 1.4426950216293334961 ;  /* 0x3fb8aa3b1f1f7820 */ /* 0x000fe20000400000 */
[----:B0-----:R-:W-:-:S04]  /*7720*/  FADD R4, R6, R129 ;  /* 0x0000008106047221 */ /* 0x001fc80000000000 */
[----:B------:R-:W-:Y:S02]  /*7730*/  FADD R129, R7, R4 ;  /* 0x0000000407817221 */ /* 0x000fe40000000000 */
[----:B------:R0:W-:Y:S02]  /*7740*/  MUFU.EX2 R131, R31 ;  /* 0x0000001f00837308 */ /* 0x0001e40000000800 */
[----:B------:R-:W-:-:S04]  /*7750*/  FADD R4, R8, R129 ;  /* 0x0000008108047221 */ /* 0x000fc80000000000 */
[----:B0-----:R-:W-:-:S04]  /*7760*/  FADD R31, R9, R4 ;  /* 0x00000004091f7221 */ /* 0x001fc80000000000 */
[----:B------:R-:W-:-:S04]  /*7770*/  FADD R4, R10, R31 ;  /* 0x0000001f0a047221 */ /* 0x000fc80000000000 */
[----:B------:R-:W-:-:S04]  /*7780*/  FADD R31, R11, R4 ;  /* 0x000000040b1f7221 */ /* 0x000fc80000000000 */
[----:B------:R-:W-:-:S04]  /*7790*/  FADD R4, R12, R31 ;  /* 0x0000001f0c047221 */ /* 0x000fc80000000000 */
[----:B------:R-:W-:-:S04]  /*77a0*/  FADD R31, R13, R4 ;  /* 0x000000040d1f7221 */ /* 0x000fc80000000000 */
[----:B------:R-:W-:-:S04]  /*77b0*/  FADD R4, R14, R31 ;  /* 0x0000001f0e047221 */ /* 0x000fc80000000000 */
[----:B------:R-:W-:-:S04]  /*77c0*/  FADD R31, R15, R4 ;  /* 0x000000040f1f7221 */ /* 0x000fc80000000000 */
[----:B------:R-:W-:-:S04]  /*77d0*/  FADD R4, R60, R31 ;  /* 0x0000001f3c047221 */ /* 0x000fc80000000000 */
[----:B------:R-:W-:Y:S01]  /*77e0*/  FADD R31, R65, R4 ;  /* 0x00000004411f7221 */ /* 0x000fe20000000000 */
[----:B------:R-:W-:-:S03]  /*77f0*/  FMUL R112, R22, 1.4426950216293334961 ;  /* 0x3fb8aa3b16707820 */ /* 0x000fc60000400000 */
[----:B------:R-:W-:Y:S01]  /*7800*/  FADD R4, R62, R31 ;  /* 0x0000001f3e047221 */ /* 0x000fe20000000000 */
[----:B------:R-:W-:-:S03]  /*7810*/  FADD R22, R17, -R37 ;  /* 0x8000002511167221 */ /* 0x000fc60000000000 */
[----:B------:R-:W-:Y:S01]  /*7820*/  FADD R31, R113, R4 ;  /* 0x00000004711f7221 */ /* 0x000fe20000000000 */
[----:B------:R-:W-:Y:S01]  /*7830*/  FMUL R116, R22, 1.4426950216293334961 ;  /* 0x3fb8aa3b16747820 */ /* 0x000fe20000400000 */
[----:B------:R-:W-:Y:S02]  /*7840*/  FADD R22, R16, -R37 ;  /* 0x8000002510167221 */ /* 0x000fe40000000000 */
[----:B------:R-:W-:Y:S01]  /*7850*/  FADD R4, R64, R31 ;  /* 0x0000001f40047221 */ /* 0x000fe20000000000 */
[----:B------:R-:W0:Y:S01]  /*7860*/  MUFU.EX2 R125, R125 ;  /* 0x0000007d007d7308 */ /* 0x000e220000000800 */
[----:B-1----:R-:W-:Y:S02]  /*7870*/  FMUL R110, R22, 1.4426950216293334961 ;  /* 0x3fb8aa3b166e7820 */ /* 0x002fe40000400000 */
[----:B------:R-:W-:Y:S01]  /*7880*/  FADD R31, R121, R4 ;  /* 0x00000004791f7221 */ /* 0x000fe20000000000 */
[----:B------:R-:W-:-:S03]  /*7890*/  FADD R22, R18, -R37 ;  /* 0x8000002512167221 */ /* 0x000fc60000000000 */
[----:B------:R-:W-:Y:S01]  /*78a0*/  FADD R4, R66, R31 ;  /* 0x0000001f42047221 */ /* 0x000fe20000000000 */
[----:B------:R1:W5:Y:S01]  /*78b0*/  MUFU.EX2 R17, R112 ;  /* 0x0000007000117308 */ /* 0x0003620000000800 */
[----:B------:R-:W-:Y:S01]  /*78c0*/  FMUL R114, R22, 1.4426950216293334961 ;  /* 0x3fb8aa3b16727820 */ /* 0x000fe20000400000 */
[----:B------:R-:W-:Y:S01]  /*78d0*/  FADD R22, R19, -R37 ;  /* 0x8000002513167221 */ /* 0x000fe20000000000 */
[----:B------:R-:W-:-:S05]  /*78e0*/  FADD R31, R123, R4 ;  /* 0x000000047b1f7221 */ /* 0x000fca0000000000 */
[----:B------:R-:W5:Y:S01]  /*78f0*/  MUFU.EX2 R16, R116 ;  /* 0x0000007400107308 */ /* 0x000f620000000800 */
[----:B-1----:R-:W-:Y:S01]  /*7900*/  FMUL R112, R22, 1.4426950216293334961 ;  /* 0x3fb8aa3b16707820 */ /* 0x002fe20000400000 */
[----:B------:R-:W-:Y:S01]  /*7910*/  FADD R22, R20, -R37 ;  /* 0x8000002514167221 */ /* 0x000fe20000000000 */
[----:B------:R-:W-:-:S05]  /*7920*/  FADD R4, R108, R31 ;  /* 0x0000001f6c047221 */ /* 0x000fca0000000000 */
[----:B------:R1:W1:Y:S01]  /*7930*/  MUFU.EX2 R18, R110 ;  /* 0x0000006e00127308 */ /* 0x0002620000000800 */
[----:B------:R-:W-:Y:S01]  /*7940*/  FMUL R118, R22, 1.4426950216293334961 ;  /* 0x3fb8aa3b16767820 */ /* 0x000fe20000400000 */
[----:B0-----:R-:W-:Y:S01]  /*7950*/  FADD R4, R125, R4 ;  /* 0x000000047d047221 */ /* 0x001fe20000000000 */
[----:B------:R-:W-:-:S05]  /*7960*/  FADD R22, R21, -R37 ;  /* 0x8000002515167221 */ /* 0x000fca0000000000 */
[----:B------:R-:W0:Y:S01]  /*7970*/  MUFU.EX2 R19, R114 ;  /* 0x0000007200137308 */ /* 0x000e220000000800 */
[----:B------:R-:W-:Y:S01]  /*7980*/  FADD R24, R24, -R37 ;  /* 0x8000002518187221 */ /* 0x000fe20000000000 */
[----:B-----5:R-:W-:Y:S01]  /*7990*/  FADD R31, R17, R4 ;  /* 0x00000004111f7221 */ /* 0x020fe20000000000 */
[----:B------:R-:W-:-:S05]  /*79a0*/  FMUL R22, R22, 1.4426950216293334961 ;  /* 0x3fb8aa3b16167820 */ /* 0x000fca0000400000 */
[----:B------:R5:W0:Y:S01]  /*79b0*/  MUFU.EX2 R20, R112 ;  /* 0x0000007000147308 */ /* 0x000a220000000800 */
[----:B-1----:R-:W-:Y:S01]  /*79c0*/  FMUL R110, R24, 1.4426950216293334961 ;  /* 0x3fb8aa3b186e7820 */ /* 0x002fe20000400000 */
[----:B------:R-:W-:Y:S01]  /*79d0*/  FADD R31, R16, R31 ;  /* 0x0000001f101f7221 */ /* 0x000fe20000000000 */
[----:B------:R-:W-:-:S05]  /*79e0*/  FADD R24, R23, -R37 ;  /* 0x8000002517187221 */ /* 0x000fca0000000000 */
[----:B------:R-:W1:Y:S01]  /*79f0*/  MUFU.EX2 R21, R118 ;  /* 0x0000007600157308 */ /* 0x000e620000000800 */
[----:B------:R-:W-:Y:S01]  /*7a00*/  FADD R26, R26, -R37 ;  /* 0x800000251a1a7221 */ /* 0x000fe20000000000 */
[----:B------:R-:W-:Y:S01]  /*7a10*/  FADD R4, R18, R31 ;  /* 0x0000001f12047221 */ /* 0x000fe20000000000 */
[----:B------:R-:W-:-:S05]  /*7a20*/  FMUL R24, R24, 1.4426950216293334961 ;  /* 0x3fb8aa3b18187820 */ /* 0x000fca0000400000 */
[----:B------:R-:W1:Y:S01]  /*7a30*/  MUFU.EX2 R22, R22 ;  /* 0x0000001600167308 */ /* 0x000e620000000800 */
[----:B-----5:R-:W-:Y:S01]  /*7a40*/  FMUL R112, R26, 1.4426950216293334961 ;  /* 0x3fb8aa3b1a707820 */ /* 0x020fe20000400000 */
[----:B0-----:R-:W-:Y:S01]  /*7a50*/  FADD R31, R19, R4 ;  /* 0x00000004131f7221 */ /* 0x001fe20000000000 */
[----:B------:R-:W-:-:S05]  /*7a60*/  FADD R26, R25, -R37 ;  /* 0x80000025191a7221 */ /* 0x000fca0000000000 */
[----:B------:R0:W5:Y:S01]  /*7a70*/  MUFU.EX2 R23, R110 ;  /* 0x0000006e00177308 */ /* 0x0001620000000800 */
[----:B------:R-:W-:Y:S01]  /*7a80*/  FADD R28, R28, -R37 ;  /* 0x800000251c1c7221 */ /* 0x000fe20000000000 */
[----:B------:R-:W-:Y:S01]  /*7a90*/  FADD R4, R20, R31 ;  /* 0x0000001f14047221 */ /* 0x000fe20000000000 */
[----:B------:R-:W-:-:S05]  /*7aa0*/  FMUL R26, R26, 1.4426950216293334961 ;  /* 0x3fb8aa3b1a1a7820 */ /* 0x000fca0000400000 */
[----:B------:R-:W0:Y:S01]  /*7ab0*/  MUFU.EX2 R24, R24 ;  /* 0x0000001800187308 */ /* 0x000e220000000800 */
[----:B------:R-:W-:Y:S01]  /*7ac0*/  FMUL R114, R28, 1.4426950216293334961 ;  /* 0x3fb8aa3b1c727820 */ /* 0x000fe20000400000 */
[----:B-1----:R-:W-:Y:S01]  /*7ad0*/  FADD R31, R21, R4 ;  /* 0x00000004151f7221 */ /* 0x002fe20000000000 */
[----:B------:R-:W-:-:S05]  /*7ae0*/  FADD R28, R27, -R37 ;  /* 0x800000251b1c7221 */ /* 0x000fca0000000000 */
[----:B------:R-:W1:Y:S01]  /*7af0*/  MUFU.EX2 R25, R112 ;  /* 0x0000007000197308 */ /* 0x000e620000000800 */
[----:B------:R-:W-:Y:S01]  /*7b00*/  FADD R30, R30, -R37 ;  /* 0x800000251e1e7221 */ /* 0x000fe20000000000 */
[----:B------:R-:W-:Y:S01]  /*7b10*/  FADD R4, R22, R31 ;  /* 0x0000001f16047221 */ /* 0x000fe20000000000 */
[----:B------:R-:W-:-:S05]  /*7b20*/  FMUL R28, R28, 1.4426950216293334961 ;  /* 0x3fb8aa3b1c1c7820 */ /* 0x000fca0000400000 */
[----:B------:R-:W1:Y:S01]  /*7b30*/  MUFU.EX2 R26, R26 ;  /* 0x0000001a001a7308 */ /* 0x000e620000000800 */
[----:B0-----:R-:W-:Y:S01]  /*7b40*/  FMUL R110, R30, 1.4426950216293334961 ;  /* 0x3fb8aa3b1e6e7820 */ /* 0x001fe20000400000 */
[----:B-----5:R-:W-:Y:S01]  /*7b50*/  FADD R31, R23, R4 ;  /* 0x00000004171f7221 */ /* 0x020fe20000000000 */
[----:B------:R-:W-:-:S05]  /*7b60*/  FADD R30, R29, -R37 ;  /* 0x800000251d1e7221 */ /* 0x000fca0000000000 */
[----:B------:R-:W0:Y:S01]  /*7b70*/  MUFU.EX2 R27, R114 ;  /* 0x00000072001b7308 */ /* 0x000e220000000800 */
[----:B------:R-:W-:Y:S01]  /*7b80*/  FADD R4, R24, R31 ;  /* 0x0000001f18047221 */ /* 0x000fe20000000000 */
[----:B------:R-:W-:-:S06]  /*7b90*/  FMUL R30, R30, 1.4426950216293334961 ;  /* 0x3fb8aa3b1e1e7820 */ /* 0x000fcc0000400000 */
[----:B------:R-:W5:Y:S01]  /*7ba0*/  MUFU.EX2 R28, R28 ;  /* 0x0000001c001c7308 */ /* 0x000f620000000800 */
[----:B-1----:R-:W-:Y:S01]  /*7bb0*/  FADD R31, R25, R4 ;  /* 0x00000004191f7221 */ /* 0x002fe20000000000 */
[----:B------:R-:W-:-:S06]  /*7bc0*/  FADD R34, R34, -R37 ;  /* 0x8000002522227221 */ /* 0x000fcc0000000000 */
[----:B------:R-:W1:Y:S01]  /*7bd0*/  MUFU.EX2 R29, R110 ;  /* 0x0000006e001d7308 */ /* 0x000e620000000800 */
[----:B------:R-:W-:Y:S01]  /*7be0*/  FADD R4, R26, R31 ;  /* 0x0000001f1a047221 */ /* 0x000fe20000000000 */
[----:B------:R-:W-:-:S06]  /*7bf0*/  FMUL R34, R34, 1.4426950216293334961 ;  /* 0x3fb8aa3b22227820 */ /* 0x000fcc0000400000 */
[----:B------:R-:W1:Y:S01]  /*7c00*/  MUFU.EX2 R30, R30 ;  /* 0x0000001e001e7308 */ /* 0x000e620000000800 */
[----:B0-----:R-:W-:Y:S01]  /*7c10*/  FADD R31, R27, R4 ;  /* 0x000000041b1f7221 */ /* 0x001fe20000000000 */
[----:B------:R-:W-:-:S06]  /*7c20*/  F2FP.F16.F32.PACK_AB R4, R5, R58 ;  /* 0x0000003a0504723e */ /* 0x000fcc00000000ff */
[----:B------:R-:W0:Y:S01]  /*7c30*/  MUFU.EX2 R127, R127 ;  /* 0x0000007f007f7308 */ /* 0x000e220000000800 */
[----:B------:R-:W-:Y:S01]  /*7c40*/  F2FP.F16.F32.PACK_AB R5, R7, R6 ;  /* 0x000000060705723e */ /* 0x000fe200000000ff */
[----:B------:R-:W-:Y:S01]  /*7c50*/  FADD R36, R36, -R37 ;  /* 0x8000002524247221 */ /* 0x000fe20000000000 */
[----:B------:R-:W-:-:S05]  /*7c60*/  F2FP.F16.F32.PACK_AB R6, R9, R8 ;  /* 0x000000080906723e */ /* 0x000fca00000000ff */
[----:B------:R5:W0:Y:S01]  /*7c70*/  MUFU.EX2 R110, R34 ;  /* 0x00000022006e7308 */ /* 0x000a220000000800 */
[----:B------:R-:W-:Y:S01]  /*7c80*/  FMUL R36, R36, 1.4426950216293334961 ;  /* 0x3fb8aa3b24247820 */ /* 0x000fe20000400000 */
[----:B------:R-:W-:Y:S01]  /*7c90*/  FADD R33, R33, -R37 ;  /* 0x8000002521217221 */ /* 0x000fe20000000000 */
[----:B-----5:R-:W-:Y:S01]  /*7ca0*/  FADD R34, R28, R31 ;  /* 0x0000001f1c227221 */ /* 0x020fe20000000000 */
[----:B------:R-:W-:-:S03]  /*7cb0*/  F2FP.F16.F32.PACK_AB R7, R11, R10 ;  /* 0x0000000a0b07723e */ /* 0x000fc600000000ff */
[----:B-1----:R-:W-:Y:S01]  /*7cc0*/  FADD R9, R29, R34 ;  /* 0x000000221d097221 */ /* 0x002fe20000000000 */
[----:B------:R-:W1:Y:S03]  /*7cd0*/  MUFU.EX2 R112, R36 ;  /* 0x0000002400707308 */ /* 0x000e660000000800 */
[----:B------:R-:W-:Y:S01]  /*7ce0*/  FADD R10, R30, R9 ;  /* 0x000000091e0a7221 */ /* 0x000fe20000000000 */
[----:B------:R-:W-:Y:S01]  /*7cf0*/  FMUL R33, R33, 1.4426950216293334961 ;  /* 0x3fb8aa3b21217820 */ /* 0x000fe20000400000 */
[--C-:B------:R-:W-:Y:S02]  /*7d00*/  FADD R38, R38, -R37.reuse ;  /* 0x8000002526267221 */ /* 0x100fe40000000000 */
[----:B0-----:R-:W-:Y:S01]  /*7d10*/  FADD R11, R127, R10 ;  /* 0x0000000a7f0b7221 */ /* 0x001fe20000000000 */
[----:B------:R-:W0:Y:S01]  /*7d20*/  MUFU.EX2 R114, R33 ;  /* 0x0000002100727308 */ /* 0x000e220000000800 */
[----:B------:R-:W-:Y:S01]  /*7d30*/  FMUL R38, R38, 1.4426950216293334961 ;  /* 0x3fb8aa3b26267820 */ /* 0x000fe20000400000 */
[----:B------:R-:W-:Y:S01]  /*7d40*/  FADD R35, R35, -R37 ;  /* 0x8000002523237221 */ /* 0x000fe20000000000 */
[----:B------:R-:W-:Y:S01]  /*7d50*/  F2FP.F16.F32.PACK_AB R8, R13, R12 ;  /* 0x0000000c0d08723e */ /* 0x000fe200000000ff */
[----:B------:R-:W-:Y:S01]  /*7d60*/  FADD R13, R32, R11 ;  /* 0x0000000b200d7221 */ /* 0x000fe20000000000 */
[----:B------:R-:W-:Y:S01]  /*7d70*/  FADD R40, R40, -R37 ;  /* 0x8000002528287221 */ /* 0x000fe20000000000 */
[----:B------:R-:W-:Y:S01]  /*7d80*/  FMUL R35, R35, 1.4426950216293334961 ;  /* 0x3fb8aa3b23237820 */ /* 0x000fe20000400000 */
[----:B------:R-:W-:Y:S01]  /*7d90*/  F2FP.F16.F32.PACK_AB R9, R15, R14 ;  /* 0x0000000e0f09723e */ /* 0x000fe200000000ff */
[----:B------:R5:W0:Y:S01]  /*7da0*/  MUFU.EX2 R116, R38 ;  /* 0x0000002600747308 */ /* 0x000a220000000800 */
[----:B------:R-:W-:Y:S01]  /*7db0*/  FADD R14, R110, R13 ;  /* 0x0000000d6e0e7221 */ /* 0x000fe20000000000 */
[----:B------:R-:W-:Y:S01]  /*7dc0*/  FMUL R40, R40, 1.4426950216293334961 ;  /* 0x3fb8aa3b28287820 */ /* 0x000fe20000400000 */
[--C-:B------:R-:W-:Y:S01]  /*7dd0*/  FADD R39, R39, -R37.reuse ;  /* 0x8000002527277221 */ /* 0x100fe20000000000 */
[----:B------:R-:W-:Y:S01]  /*7de0*/  FADD R42, R42, -R37 ;  /* 0x800000252a2a7221 */ /* 0x000fe20000000000 */
[----:B------:R-:W-:-:S03]  /*7df0*/  FADD R31, R131, R14 ;  /* 0x0000000e831f7221 */ /* 0x000fc60000000000 */
[----:B------:R-:W0:Y:S01]  /*7e00*/  MUFU.EX2 R118, R35 ;  /* 0x0000002300767308 */ /* 0x000e220000000800 */
[----:B------:R-:W-:Y:S01]  /*7e10*/  FMUL R39, R39, 1.4426950216293334961 ;  /* 0x3fb8aa3b27277820 */ /* 0x000fe20000400000 */
[--C-:B------:R-:W-:Y:S01]  /*7e20*/  FADD R41, R41, -R37.reuse ;  /* 0x8000002529297221 */ /* 0x100fe20000000000 */
        /* <DEDUP_REMOVED lines=12> */
[----:B------:R-:W0:Y:S01]  /*7ef0*/  MUFU.EX2 R40, R40 ;  /* 0x0000002800287308 */ /* 0x000e220000000800 */
[--C-:B------:R-:W-:Y:S01]  /*7f00*/  FADD R47, R47, -R37.reuse ;  /* 0x800000252f2f7221 */ /* 0x100fe20000000000 */
[--C-:B------:R-:W-:Y:S01]  /*7f10*/  FADD R56, R56, -R37.reuse ;  /* 0x8000002538387221 */ /* 0x100fe20000000000 */
[----:B------:R-:W-:Y:S01]  /*7f20*/  FADD R52, R52, -R37 ;  /* 0x8000002534347221 */ /* 0x000fe20000000000 */
[----:B-1----:R-:W-:Y:S01]  /*7f30*/  FADD R31, R112, R31 ;  /* 0x0000001f701f7221 */ /* 0x002fe20000000000 */
[----:B------:R-:W-:Y:S01]  /*7f40*/  FMUL R42, R42, 1.4426950216293334961 ;  /* 0x3fb8aa3b2a2a7820 */ /* 0x000fe20000400000 */
[----:B------:R-:W-:Y:S01]  /*7f50*/  FMUL R41, R41, 1.4426950216293334961 ;  /* 0x3fb8aa3b29297820 */ /* 0x000fe20000400000 */
[----:B------:R-:W-:Y:S01]  /*7f60*/  FMUL R44, R44, 1.4426950216293334961 ;  /* 0x3fb8aa3b2c2c7820 */ /* 0x000fe20000400000 */
[----:B------:R1:W2:Y:S01]  /*7f70*/  MUFU.EX2 R122, R39 ;  /* 0x00000027007a7308 */ /* 0x0002a20000000800 */
[----:B-----5:R-:W-:Y:S01]  /*7f80*/  FMUL R38, R43, 1.4426950216293334961 ;  /* 0x3fb8aa3b2b267820 */ /* 0x020fe20000400000 */
[----:B------:R-:W-:Y:S01]  /*7f90*/  FMUL R46, R46, 1.4426950216293334961 ;  /* 0x3fb8aa3b2e2e7820 */ /* 0x000fe20000400000 */
[----:B------:R-:W-:Y:S01]  /*7fa0*/  FMUL R45, R45, 1.4426950216293334961 ;  /* 0x3fb8aa3b2d2d7820 */ /* 0x000fe20000400000 */
[----:B------:R-:W-:Y:S01]  /*7fb0*/  FMUL R48, R48, 1.4426950216293334961 ;  /* 0x3fb8aa3b30307820 */ /* 0x000fe20000400000 */
[----:B------:R-:W-:Y:S01]  /*7fc0*/  FMUL R50, R50, 1.4426950216293334961 ;  /* 0x3fb8aa3b32327820 */ /* 0x000fe20000400000 */
[----:B------:R-:W-:Y:S01]  /*7fd0*/  FMUL R49, R49, 1.4426950216293334961 ;  /* 0x3fb8aa3b31317820 */ /* 0x000fe20000400000 */
[----:B------:R-:W-:Y:S01]  /*7fe0*/  FMUL R36, R54, 1.4426950216293334961 ;  /* 0x3fb8aa3b36247820 */ /* 0x000fe20000400000 */
[----:B------:R-:W-:Y:S01]  /*7ff0*/  FMUL R57, R57, 1.4426950216293334961 ;  /* 0x3fb8aa3b39397820 */ /* 0x000fe20000400000 */
[----:B-1----:R-:W-:Y:S01]  /*8000*/  FMUL R39, R55, 1.4426950216293334961 ;  /* 0x3fb8aa3b37277820 */ /* 0x002fe20000400000 */
[----:B------:R-:W-:Y:S01]  /*8010*/  FMUL R53, R53, 1.4426950216293334961 ;  /* 0x3fb8aa3b35357820 */ /* 0x000fe20000400000 */
[----:B------:R-:W-:Y:S01]  /*8020*/  FMUL R51, R51, 1.4426950216293334961 ;  /* 0x3fb8aa3b33337820 */ /* 0x000fe20000400000 */
[----:B------:R-:W-:Y:S01]  /*8030*/  FMUL R47, R47, 1.4426950216293334961 ;  /* 0x3fb8aa3b2f2f7820 */ /* 0x000fe20000400000 */
[----:B------:R-:W-:Y:S01]  /*8040*/  FMUL R56, R56, 1.4426950216293334961 ;  /* 0x3fb8aa3b38387820 */ /* 0x000fe20000400000 */
[----:B------:R-:W-:Y:S01]  /*8050*/  FMUL R52, R52, 1.4426950216293334961 ;  /* 0x3fb8aa3b34347820 */ /* 0x000fe20000400000 */
[----:B0-----:R-:W-:Y:S01]  /*8060*/  FADD R31, R114, R31 ;  /* 0x0000001f721f7221 */ /* 0x001fe20000000000 */
[----:B------:R-:W0:Y:S03]  /*8070*/  MUFU.EX2 R129, R42 ;  /* 0x0000002a00817308 */ /* 0x000e260000000800 */
[----:B------:R-:W-:-:S05]  /*8080*/  FADD R31, R116, R31 ;  /* 0x0000001f741f7221 */ /* 0x000fca0000000000 */
[----:B------:R-:W-:Y:S01]  /*8090*/  MUFU.EX2 R42, R45 ;  /* 0x0000002d002a7308 */ /* 0x000fe20000000800 */
[----:B------:R-:W-:-:S07]  /*80a0*/  FADD R31, R118, R31 ;  /* 0x0000001f761f7221 */ /* 0x000fce0000000000 */
[----:B------:R-:W-:Y:S08]  /*80b0*/  MUFU.EX2 R41, R41 ;  /* 0x0000002900297308 */ /* 0x000ff00000000800 */
[----:B------:R-:W1:Y:S08]  /*80c0*/  MUFU.EX2 R44, R44 ;  /* 0x0000002c002c7308 */ /* 0x000e700000000800 */
[----:B------:R-:W-:Y:S08]  /*80d0*/  MUFU.EX2 R38, R38 ;  /* 0x0000002600267308 */ /* 0x000ff00000000800 */
[----:B------:R-:W5:Y:S08]  /*80e0*/  MUFU.EX2 R46, R46 ;  /* 0x0000002e002e7308 */ /* 0x000f700000000800 */
[----:B------:R-:W0:Y:S08]  /*80f0*/  MUFU.EX2 R48, R48 ;  /* 0x0000003000307308 */ /* 0x000e300000000800 */
[----:B------:R-:W-:Y:S08]  /*8100*/  MUFU.EX2 R124, R47 ;  /* 0x0000002f007c7308 */ /* 0x000ff00000000800 */
        /* <DEDUP_REMOVED lines=8> */
[----:B------:R-:W1:Y:S01]  /*8190*/  MUFU.EX2 R51, R51 ;  /* 0x0000003300337308 */ /* 0x000e620000000800 */
[----:B------:R-:W-:Y:S01]  /*81a0*/  F2FP.F16.F32.PACK_AB R15, R16, R17 ;  /* 0x00000011100f723e */ /* 0x000fe200000000ff */
[----:B------:R-:W-:Y:S01]  /*81b0*/  FADD R31, R40, R31 ;  /* 0x0000001f281f7221 */ /* 0x000fe20000000000 */
[----:B------:R-:W-:-:S02]  /*81c0*/  F2FP.F16.F32.PACK_AB R17, R21, R20 ;  /* 0x000000141511723e */ /* 0x000fc400000000ff */
[----:B------:R-:W-:Y:S02]  /*81d0*/  F2FP.F16.F32.PACK_AB R20, R27, R26 ;  /* 0x0000001a1b14723e */ /* 0x000fe400000000ff */
[----:B------:R-:W-:Y:S01]  /*81e0*/  F2FP.F16.F32.PACK_AB R26, R40, R118 ;  /* 0x00000076281a723e */ /* 0x000fe200000000ff */
[----:B--2---:R-:W-:Y:S01]  /*81f0*/  FADD R40, R122, R31 ;  /* 0x0000001f7a287221 */ /* 0x004fe20000000000 */
[----:B------:R-:W-:Y:S02]  /*8200*/  F2FP.F16.F32.PACK_AB R16, R19, R18 ;  /* 0x000000121310723e */ /* 0x000fe400000000ff */
[----:B------:R-:W-:Y:S01]  /*8210*/  F2FP.F16.F32.PACK_AB R18, R23, R22 ;  /* 0x000000161712723e */ /* 0x000fe200000000ff */
[----:B0-----:R-:W-:Y:S01]  /*8220*/  FADD R40, R129, R40 ;  /* 0x0000002881287221 */ /* 0x001fe20000000000 */
        /* <DEDUP_REMOVED lines=12> */
[----:B-1----:R-:W-:Y:S02]  /*82f0*/  F2FP.F16.F32.PACK_AB R28, R44, R41 ;  /* 0x000000292c1c723e */ /* 0x002fe400000000ff */
[----:B-----5:R-:W-:-:S02]  /*8300*/  F2FP.F16.F32.PACK_AB R29, R46, R38 ;  /* 0x000000262e1d723e */ /* 0x020fc400000000ff */
[----:B------:R-:W-:Y:S02]  /*8310*/  F2FP.F16.F32.PACK_AB R30, R48, R42 ;  /* 0x0000002a301e723e */ /* 0x000fe400000000ff */
[----:B------:R-:W-:Y:S02]  /*8320*/  F2FP.F16.F32.PACK_AB R31, R50, R124 ;  /* 0x0000007c321f723e */ /* 0x000fe400000000ff */
[----:B------:R-:W-:Y:S02]  /*8330*/  F2FP.F16.F32.PACK_AB R32, R36, R49 ;  /* 0x000000312420723e */ /* 0x000fe400000000ff */
[----:B------:R-:W-:Y:S02]  /*8340*/  F2FP.F16.F32.PACK_AB R33, R57, R39 ;  /* 0x000000273921723e */ /* 0x000fe400000000ff */
[----:B------:R-:W-:Y:S02]  /*8350*/  F2FP.F16.F32.PACK_AB R34, R53, R43 ;  /* 0x0000002b3522723e */ /* 0x000fe400000000ff */
[----:B------:R-:W-:Y:S01]  /*8360*/  F2FP.F16.F32.PACK_AB R35, R51, R45 ;  /* 0x0000002d3323723e */ /* 0x000fe200000000ff */
[----:B------:R-:W-:Y:S01]  /*8370*/  FADD R41, R41, R40 ;  /* 0x0000002829297221 */ /* 0x000fe20000000000 */
[----:B------:R0:W-:Y:S01]  /*8380*/  STS.U16 [R2+UR9+0x6000], R59 ;  /* 0x0060003b02007988 */ /* 0x0001e20008000409 */
[----:B------:R-:W-:-:S03]  /*8390*/  FADD R40, -R37, R106 ;  /* 0x0000006a25287221 */ /* 0x000fc60000000100 */
[----:B---3--:R0:W-:Y:S04]  /*83a0*/  STS.U16 [R2+UR9+0x6400], R61 ;  /* 0x0064003d02007988 */ /* 0x0081e80008000409 */
[----:B----4-:R0:W-:Y:S04]  /*83b0*/  STS.U16 [R2+UR9+0x6800], R63 ;  /* 0x0068003f02007988 */ /* 0x0101e80008000409 */
[----:B------:R0:W-:Y:S01]  /*83c0*/  STS.U16 [R2+UR9+0x6c00], R67 ;  /* 0x006c004302007988 */ /* 0x0001e20008000409 */
[----:B------:R-:W-:Y:S03]  /*83d0*/  STTM.x32 tmem[UR11+0xc0], R4 ;  /* 0x0000c004000079ed */ /* 0x000fe600082c000b */
[----:B------:R0:W-:Y:S04]  /*83e0*/  STS.U16 [R92+UR9+0x6200], R111 ;  /* 0x0062006f5c007988 */ /* 0x0001e80008000409 */
[----:B------:R0:W-:Y:S04]  /*83f0*/  STS.U16 [R92+UR9+0x6600], R115 ;  /* 0x006600735c007988 */ /* 0x0001e80008000409 */
[----:B------:R0:W-:Y:S04]  /*8400*/  STS.U16 [R92+UR9+0x6a00], R117 ;  /* 0x006a00755c007988 */ /* 0x0001e80008000409 */
[----:B------:R0:W-:Y:S01]  /*8410*/  STS.U16 [R92+UR9+0x6e00], R119 ;  /* 0x006e00775c007988 */ /* 0x0001e20008000409 */
[----:B------:R-:W-:Y:S01]  /*8420*/  FMUL R40, R40, 1.4426950216293334961 ;  /* 0x3fb8aa3b28287820 */ /* 0x000fe20000400000 */
[----:B------:R-:W1:Y:S02]  /*8430*/  FENCE.VIEW.ASYNC.T ;  /* 0x00000000000073c6 */ /* 0x000e640000000200 */
[----:B-1----:R-:W-:Y:S06]  /*8440*/  BAR.SYNC.DEFER_BLOCKING 0x0 ;  /* 0x0000000000007b1d */ /* 0x002fec0000010000 */
[----:B------:R-:W1:Y:S01]  /*8450*/  LDTM.x32 R4, tmem[UR11] ;  /* 0x0000000b000479ee */ /* 0x000e6200082c0000 */
[----:B------:R-:W1:Y:S01]  /*8460*/  MUFU.EX2 R40, R40 ;  /* 0x0000002800287308 */ /* 0x000e620000000800 */
[----:B------:R-:W-:Y:S01]  /*8470*/  NOP ;  /* 0x0000000000007918 */ /* 0x000fe20000000000 */
[C---:B-1----:R-:W-:Y:S01]  /*8480*/  FMUL R4, R40.reuse, R4 ;  /* 0x0000000428047220 */ /* 0x042fe20000400000 */
        /* <DEDUP_REMOVED lines=31> */
[----:B------:R0:W-:Y:S01]  /*8680*/  STTM.x32 tmem[UR11], R4 ;  /* 0x00000004000079ed */ /* 0x0001e200082c000b */
[----:B------:R-:W1:Y:S02]  /*8690*/  FENCE.VIEW.ASYNC.T ;  /* 0x00000000000073c6 */ /* 0x000e640000000200 */
[----:B-1----:R-:W-:Y:S01]  /*86a0*/  BAR.SYNC.DEFER_BLOCKING 0x0 ;  /* 0x0000000000007b1d */ /* 0x002fe20000010000 */
[----:B------:R-:W-:-:S04]  /*86b0*/  FADD R41, R44, R41 ;  /* 0x000000292c297221 */ /* 0x000fc80000000000 */
[----:B------:R-:W-:-:S04]  /*86c0*/  FADD R41, R38, R41 ;  /* 0x0000002926297221 */ /* 0x000fc80000000000 */
[----:B------:R-:W-:-:S04]  /*86d0*/  FADD R41, R46, R41 ;  /* 0x000000292e297221 */ /* 0x000fc80000000000 */
[----:B------:R-:W-:-:S04]  /*86e0*/  FADD R41, R42, R41 ;  /* 0x000000292a297221 */ /* 0x000fc80000000000 */
[----:B------:R-:W-:Y:S01]  /*86f0*/  FADD R41, R48, R41 ;  /* 0x0000002930297221 */ /* 0x000fe20000000000 */
[----:B------:R1:W-:Y:S06]  /*8700*/  MEMBAR.ALL.CTA ;  /* 0x0000000000007992 */ /* 0x0003ec0000008000 */
[----:B-1----:R-:W1:Y:S01]  /*8710*/  FENCE.VIEW.ASYNC.S ;  /* 0x00000000000073c6 */ /* 0x002e620000000000 */
        /* <DEDUP_REMOVED lines=8> */
[----:B------:R-:W-:-:S03]  /*87a0*/  ULEA UR23, UR6, UR9, 0x3 ;  /* 0x0000000906177291 */ /* 0x000fc6000f8e18ff */
[----:B------:R-:W-:Y:S01]  /*87b0*/  FADD R36, R45, R36 ;  /* 0x000000242d247221 */ /* 0x000fe20000000000 */
[----:B------:R-:W-:-:S03]  /*87c0*/  IMAD.MOV.U32 R108, RZ, RZ, R102 ;  /* 0x000000ffff6c7224 */ /* 0x000fc600078e0066 */
[----:B------:R-:W-:Y:S01]  /*87d0*/  FADD R51, R51, R36 ;  /* 0x0000002433337221 */ /* 0x000fe20000000000 */
[----:B------:R-:W-:Y:S01]  /*87e0*/  UIADD3 UR23, UPT, UPT, UR23, 0x7000, URZ ;  /* 0x0000700017177890 */ /* 0x000fe2000fffe0ff */
[----:B-1----:R-:W-:Y:S06]  /*87f0*/  BAR.SYNC.DEFER_BLOCKING 0x0 ;  /* 0x0000000000007b1d */ /* 0x002fec0000010000 */
[----:B------:R-:W-:Y:S05]  /*8800*/  BRA.U UP1, `(.L_x_19) ;  /* 0x0000000101a07547 */ /* 0x000fea000b800000 */
[----:B------:R-:W-:Y:S02]  /*8810*/  UIADD3 UR25, UPT, UPT, UR10, 0xc8, URZ ;  /* 0x000000c80a197890 */ /* 0x000fe4000fffe0ff */
[----:B------:R-:W-:Y:S02]  /*8820*/  UIADD3 UR43, UPT, UPT, UR10, 0xd0, URZ ;  /* 0x000000d00a2b7890 */ /* 0x000fe4000fffe0ff */
[----:B------:R-:W-:Y:S02]  /*8830*/  UIADD3 UR56, UPT, UPT, UR10, 0xd8, URZ ;  /* 0x000000d80a387890 */ /* 0x000fe4000fffe0ff */
[----:B------:R-:W-:Y:S02]  /*8840*/  UIADD3 UR57, UPT, UPT, UR10, 0x20, URZ ;  /* 0x000000200a397890 */ /* 0x000fe4000fffe0ff */
[----:B------:R-:W-:Y:S02]  /*8850*/  UIADD3 UR58, UPT, UPT, UR10, 0xe0, URZ ;  /* 0x000000e00a3a7890 */ /* 0x000fe4000fffe0ff */
[----:B------:R-:W-:-:S02]  /*8860*/  UIADD3 UR59, UPT, UPT, UR10, 0x20, URZ ;  /* 0x000000200a3b7890 */ /* 0x000fc4000fffe0ff */
[----:B------:R-:W-:Y:S02]  /*8870*/  UIADD3 UR60, UPT, UPT, UR10, 0xe8, URZ ;  /* 0x000000e80a3c7890 */ /* 0x000fe4000fffe0ff */
[----:B------:R-:W-:Y:S02]  /*8880*/  UIADD3 UR61, UPT, UPT, UR10, 0x20, URZ ;  /* 0x000000200a3d7890 */ /* 0x000fe4000fffe0ff */
[----:B------:R-:W-:Y:S01]  /*8890*/  UIADD3 UR62, UPT, UPT, UR10, 0xf0, URZ ;  /* 0x000000f00a3e7890 */ /* 0x000fe2000fffe0ff */
[----:B------:R-:W-:Y:S01]  /*88a0*/  UMOV UR26, 0x0 ;  /* 0x00000000001a7882 */ /* 0x000fe20000000000 */
[----:B------:R-:W-:Y:S01]  /*88b0*/  UMOV UR27, 0x8080010 ;  /* 0x08080010001b7882 */ /* 0x000fe20000000000 */
[----:B------:R-:W-:Y:S02]  /*88c0*/  UIADD3 UR63, UPT, UPT, UR10, 0x20, URZ ;  /* 0x000000200a3f7890 */ /* 0x000fe4000fffe0ff */
[----:B------:R1:W-:Y:S01]  /*88d0*/  UTCHMMA tmem[UR7], gdesc[UR16], tmem[UR10], tmem[UR26], idesc[UR27], UPT ;  /* 0x00ff1a10070079ea */ /* 0x0003e2000b80000a */
[----:B------:R-:W-:Y:S01]  /*88e0*/  UIADD3 UR64, UPT, UPT, UR10, 0xf8, URZ ;  /* 0x000000f80a407890 */ /* 0x000fe2000fffe0ff */
[----:B------:R-:W-:Y:S01]  /*88f0*/  UMOV UR30, 0x0 ;  /* 0x00000000001e7882 */ /* 0x000fe20000000000 */
        /* <DEDUP_REMOVED lines=14> */
[----:B------:R-:W-:Y:S01]  /*89e0*/  UMOV UR4, UR23 ;  /* 0x0000001700047c82 */ /* 0x000fe20008000000 */
[----:B------:R-:W-:Y:S01]  /*89f0*/  UMOV UR5, URZ ;  /* 0x000000ff00057c82 */ /* 0x000fe20008000000 */
[----:B------:R1:W-:Y:S01]  /*8a00*/  UTCHMMA tmem[UR58], gdesc[UR16], tmem[UR57], tmem[UR48], idesc[UR49], UPT ;  /* 0x00ff30103a0079ea */ /* 0x0003e2000b800039 */
[----:B------:R-:W-:Y:S01]  /*8a10*/  UMOV UR54, 0x0 ;  /* 0x0000000000367882 */ /* 0x000fe20000000000 */
[----:B------:R-:W-:Y:S01]  /*8a20*/  UMOV UR55, 0x8080010 ;  /* 0x0808001000377882 */ /* 0x000fe20000000000 */
[----:B------:R1:W-:Y:S01]  /*8a30*/  UTCHMMA tmem[UR60], gdesc[UR32], tmem[UR59], tmem[UR50], idesc[UR51], UPT ;  /* 0x00ff32203c0079ea */ /* 0x0003e2000b80003b */
[----:B------:R-:W-:Y:S01]  /*8a40*/  UMOV UR4, UR4 ;  /* 0x0000000400047c82 */ /* 0x000fe20008000000 */
[----:B------:R1:W-:Y:S01]  /*8a50*/  UTCHMMA tmem[UR62], gdesc[UR38], tmem[UR61], tmem[UR52], idesc[UR53], UPT ;  /* 0x00ff34263e0079ea */ /* 0x0003e2000b80003d */
[----:B------:R1:W-:Y:S01]  /*8a60*/  UTCHMMA tmem[UR64], gdesc[UR40], tmem[UR63], tmem[UR54], idesc[UR55], UPT ;  /* 0x00ff3628400079ea */ /* 0x0003e2000b80003f */
[----:B------:R1:W-:Y:S01]  /*8a70*/  UTCBAR [UR4], URZ ;  /* 0x000000ff040073e9 */ /* 0x0003e200080000ff */
[----:B------:R-:W-:Y:S01]  /*8a80*/  NOP ;  /* 0x0000000000007918 */ /* 0x000fe20000000000 */
.L_x_19:
[----:B------:R-:W-:Y:S01]  /*8a90*/  ISETP.GE.U32.AND P0, PT, R109, R104, PT ;  /* 0x000000686d00720c */ /* 0x000fe20003f06070 */
[----:B------:R-:W-:Y:S01]  /*8aa0*/  UIADD3 UR6, UPT, UPT, UR6, 0x1, URZ ;  /* 0x0000000106067890 */ /* 0x000fe2000fffe0ff */
[----:B------:R-:W-:Y:S02]  /*8ab0*/  VIADD R105, R105, UR22 ;  /* 0x0000001669697c36 */ /* 0x000fe40008000000 */
[----:B------:R-:W-:Y:S01]  /*8ac0*/  FFMA R103, R40, R103, R51 ;  /* 0x0000006728677223 */ /* 0x000fe20000000033 */
[----:B------:R-:W-:Y:S01]  /*8ad0*/  ISETP.GE.U32.AND.EX P0, PT, R120, RZ, PT, P0 ;  /* 0x000000ff7800720c */ /* 0x000fe20003f06100 */
[----:B------:R-:W-:Y:S01]  /*8ae0*/  UISETP.GT.AND UP2, UPT, UR6, 0x1, UPT ;  /* 0x000000010600788c */ /* 0x000fe2000bf44270 */
[----:B------:R-:W-:Y:S02]  /*8af0*/  IMAD.IADD R107, R93, 0x1, R107 ;  /* 0x000000015d6b7824 */ /* 0x000fe400078e026b */
[----:B------:R-:W-:Y:S01]  /*8b00*/  IMAD.MOV.U32 R106, RZ, RZ, R37 ;  /* 0x000000ffff6a7224 */ /* 0x000fe200078e0025 */
[----:B-1----:R-:W-:-:S02]  /*8b10*/  USEL UR4, URZ, 0x1, !UP2 ;  /* 0x00000001ff047887 */ /* 0x002fc4000d000000 */
[----:B------:R-:W-:-:S04]  /*8b20*/  USEL UR6, UR6, URZ, !UP2 ;  /* 0x000000ff06067287 */ /* 0x000fc8000d000000 */
[----:B------:R-:W-:Y:S02]  /*8b30*/  LOP3.LUT R102, R102, UR4, RZ, 0x3c, !PT ;  /* 0x0000000466667c12 */ /* 0x000fe4000f8e3cff */
[----:B------:R-:W-:Y:S06]  /*8b40*/  @!P0 BRA `(.L_x_20) ;  /* 0xffffffb800f08947 */ /* 0x000fec000383ffff */
[----:B------:R-:W-:Y:S01]  /*8b50*/  ISETP.GE.AND P0, PT, R3, 0x1, PT ;  /* 0x000000010300780c */ /* 0x000fe20003f06270 */
[----:B------:R-:W-:-:S12]  /*8b60*/  IMAD.MOV.U32 R106, RZ, RZ, R37 ;  /* 0x000000ffff6a7224 */ /* 0x000fd800078e0025 */
[----:B------:R-:W-:Y:S05]  /*8b70*/  @!P0 BRA `(.L_x_15) ;  /* 0x0000000000108947 */ /* 0x000fea0003800000 */
[----:B0-----:R-:W-:-:S04]  /*8b80*/  IMAD.U32 R2, R108, -0x80000000, RZ ;  /* 0x800000006c027824 */ /* 0x001fc800078e00ff */
[----:B------:R-:W0:Y:S02]  /*8b90*/  SYNCS.PHASECHK.TRANS64.TRYWAIT P0, [UR23], R2 ;  /* 0x00000002ff0075a7 */ /* 0x000e240008001117 */
[----:B0-----:R-:W-:Y:S05]  /*8ba0*/  @!P0 BRA `(.L_x_21) ;  /* 0x0000001400fc8947 */ /* 0x001fea0003800000 */
.L_x_27:
[----:B------:R-:W-:-:S07]  /*8bb0*/  IMAD.MOV.U32 R106, RZ, RZ, R37 ;  /* 0x000000ffff6a7224 */ /* 0x000fce00078e0025 */
.L_x_15:
[C---:B0-----:R-:W-:Y:S01]  /*8bc0*/  FMUL R2, R103.reuse, 8388608 ;  /* 0x4b00000067027820 */ /* 0x041fe20000400000 */
[----:B------:R-:W-:Y:S01]  /*8bd0*/  BAR.SYNC.DEFER_BLOCKING 0x0 ;  /* 0x0000000000007b1d */ /* 0x000fe20000010000 */
[C---:B------:R-:W-:Y:S01]  /*8be0*/  FSETP.GEU.AND P2, PT, R103.reuse, 1.175494350822287508e-38, PT ;  /* 0x008000006700780b */ /* 0x040fe20003f4e000 */
[----:B------:R-:W-:Y:S01]  /*8bf0*/  IMAD.MOV.U32 R5, RZ, RZ, 0x3dc6b27f ;  /* 0x3dc6b27fff057424 */ /* 0x000fe200078e00ff */
[C---:B------:R-:W-:Y:S02]  /*8c00*/  FSETP.GT.AND P1, PT, |R103|.reuse, 8.50705917302346158658e+37, PT ;  /* 0x7e8000006700780b */ /* 0x040fe40003f24200 */
[----:B------:R-:W-:Y:S01]  /*8c10*/  FSEL R42, R2, R103, !P2 ;  /* 0x00000067022a7208 */ /* 0x000fe20005000000 */
[----:B------:R-:W0:Y:S01]  /*8c20*/  LDCU.64 UR4, c[0x0][0x3e0] ;  /* 0x00007c00ff0477ac */ /* 0x000e220008000a00 */
[----:B------:R-:W-:Y:S01]  /*8c30*/  FSETP.GEU.AND P0, PT, |R103|, 1.175494350822287508e-38, PT ;  /* 0x008000006700780b */ /* 0x000fe20003f0e200 */
[----:B------:R-:W1:Y:S01]  /*8c40*/  LDC.64 R40, c[0x0][0x398] ;  /* 0x0000e600ff287b82 */ /* 0x000e620000000a00 */
[C---:B------:R-:W-:Y:S01]  /*8c50*/  ISETP.GE.U32.AND P3, PT, R42.reuse, 0x7f800000, PT ;  /* 0x7f8000002a00780c */ /* 0x040fe20003f66070 */
[----:B------:R-:W-:-:S05]  /*8c60*/  VIADD R2, R42, 0xc0cafb0d ;  /* 0xc0cafb0d2a027836 */ /* 0x000fca0000000000 */
[----:B------:R-:W-:Y:S01]  /*8c70*/  LOP3.LUT R3, R2, 0xff800000, RZ, 0xc0, !PT ;  /* 0xff80000002037812 */ /* 0x000fe200078ec0ff */
[----:B------:R-:W-:Y:S01]  /*8c80*/  @P1 FMUL R103, R103, 0.25 ;  /* 0x3e80000067671820 */ /* 0x000fe20000400000 */
[----:B------:R-:W2:Y:S03]  /*8c90*/  LDC R101, c[0x0][0x3e8] ;  /* 0x0000fa00ff657b82 */ /* 0x000ea60000000800 */
[----:B------:R-:W-:Y:S02]  /*8ca0*/  IMAD.IADD R2, R42, 0x1, -R3 ;  /* 0x000000012a027824 */ /* 0x000fe400078e0a03 */
[----:B------:R-:W-:Y:S01]  /*8cb0*/  @!P0 FMUL R103, R103, 16777216 ;  /* 0x4b80000067678820 */ /* 0x000fe20000400000 */
[----:B------:R-:W-:Y:S01]  /*8cc0*/  I2FP.F32.S32 R3, R3 ;  /* 0x0000000300037245 */ /* 0x000fe20000201400 */
[----:B------:R-:W-:Y:S01]  /*8cd0*/  FADD R36, R2, -1 ;  /* 0xbf80000002247421 */ /* 0x000fe20000000000 */
[----:B------:R-:W3:Y:S02]  /*8ce0*/  @!P5 SYNCS.CCTL.IV [UR9+0x7000] ;  /* 0x00700000ff00d9b1 */ /* 0x000ee40008000009 */
[----:B---3--:R-:W-:Y:S01]  /*8cf0*/  BAR.SYNC.DEFER_BLOCKING 0x0 ;  /* 0x0000000000007b1d */ /* 0x008fe20000010000 */
[----:B------:R-:W-:Y:S01]  /*8d00*/  FSEL R2, RZ, -23, P2 ;  /* 0xc1b80000ff027808 */ /* 0x000fe20001000000 */
[----:B------:R-:W-:Y:S01]  /*8d10*/  FFMA.FTZ R5, R36, R5, -0.16845393180847167969 ;  /* 0xbe2c7f3024057423 */ /* 0x000fe20000010005 */
[----:B0-----:R-:W-:Y:S01]  /*8d20*/  UIMAD UR4, UR8, UR4, URZ ;  /* 0x00000004080472a4 */ /* 0x001fe2000f8e02ff */
[----:B------:R-:W-:-:S02]  /*8d30*/  FSETP.NEU.AND P2, PT, R42, RZ, PT ;  /* 0x000000ff2a00720b */ /* 0x000fc40003f4d000 */
[----:B------:R-:W-:Y:S01]  /*8d40*/  FFMA.FTZ R5, R36, R5, 0.1716887056827545166 ;  /* 0x3e2fcf2a24057423 */ /* 0x000fe20000010005 */
[----:B------:R0:W3:Y:S01]  /*8d50*/  MUFU.RCP R38, R103 ;  /* 0x0000006700267308 */ /* 0x0000e20000001000 */
[----:B------:R-:W-:Y:S01]  /*8d60*/  FFMA.FTZ R2, R3, 1.1920928955078125e-07, R2 ;  /* 0x3400000003027823 */ /* 0x000fe20000010002 */
[----:B------:R-:W-:Y:S02]  /*8d70*/  IMAD R3, R0, UR5, RZ ;  /* 0x0000000500037c24 */ /* 0x000fe4000f8e02ff */
[C---:B------:R-:W-:Y:S01]  /*8d80*/  FFMA.FTZ R5, R36.reuse, R5, -0.17900948226451873779 ;  /* 0xbe374e4324057423 */ /* 0x040fe20000010005 */
[----:B------:R-:W-:Y:S01]  /*8d90*/  USHF.L.U32 UR5, UR4, 0x1, URZ ;  /* 0x0000000104057899 */ /* 0x000fe200080006ff */
[----:B------:R-:W-:Y:S02]  /*8da0*/  IMAD.SHL.U32 R39, R3, 0x2, RZ ;  /* 0x0000000203277824 */ /* 0x000fe400078e00ff */
[----:B------:R-:W-:Y:S01]  /*8db0*/  FFMA.FTZ R5, R36, R5, 0.20512372255325317383 ;  /* 0x3e520bf424057423 */ /* 0x000fe20000010005 */
[----:B--2---:R-:W-:-:S02]  /*8dc0*/  IMAD R119, R101, 0x38, RZ ;  /* 0x0000003865777824 */ /* 0x004fc400078e02ff */
[C---:B------:R-:W-:Y:S02]  /*8dd0*/  IMAD R45, R101.reuse, 0x1c, RZ ;  /* 0x0000001c652d7824 */ /* 0x040fe400078e02ff */
[C---:B------:R-:W-:Y:S01]  /*8de0*/  FFMA.FTZ R5, R36.reuse, R5, -0.24046532809734344482 ;  /* 0xbe763c8b24057423 */ /* 0x040fe20000010005 */
[C---:B------:R-:W-:Y:S02]  /*8df0*/  IMAD R115, R101.reuse, 0x34, RZ ;  /* 0x0000003465737824 */ /* 0x040fe400078e02ff */
[C---:B------:R-:W-:Y:S02]  /*8e00*/  IMAD R109, R101.reuse, 0x2c, RZ ;  /* 0x0000002c656d7824 */ /* 0x040fe400078e02ff */
[C---:B------:R-:W-:Y:S01]  /*8e10*/  FFMA.FTZ R37, R36.reuse, R5, 0.28857114911079406738 ;  /* 0x3e93bf9924257423 */ /* 0x040fe20000010005 */
[C---:B------:R-:W-:Y:S01]  /*8e20*/  IMAD R61, R101.reuse, 0x1a, RZ ;  /* 0x0000001a653d7824 */ /* 0x040fe200078e02ff */
[----:B------:R-:W2:Y:S01]  /*8e30*/  LDTM.x32 R4, tmem[UR11] ;  /* 0x0000000b000479ee */ /* 0x000ea200082c0000 */
[----:B------:R-:W4:Y:S01]  /*8e40*/  @!P5 SYNCS.CCTL.IV [UR9+0x7008] ;  /* 0x00700800ff00d9b1 */ /* 0x000f220008000009 */
[----:B------:R-:W-:Y:S01]  /*8e50*/  FFMA.FTZ R37, R36, R37, -0.36067417263984680176 ;  /* 0xbeb8aa4924257423 */ /* 0x000fe20000010025 */
[C---:B------:R-:W-:Y:S01]  /*8e60*/  IMAD R69, R101.reuse, 0x1e, RZ ;  /* 0x0000001e65457824 */ /* 0x040fe200078e02ff */
[----:B------:R-:W-:Y:S01]  /*8e70*/  NOP ;  /* 0x0000000000007918 */ /* 0x000fe20000000000 */
[----:B------:R-:W-:-:S02]  /*8e80*/  IMAD R123, R101, 0x3c, RZ ;  /* 0x0000003c657b7824 */ /* 0x000fc400078e02ff */
[C---:B------:R-:W-:Y:S01]  /*8e90*/  FFMA.FTZ R37, R36.reuse, R37, 0.48089820146560668945 ;  /* 0x3ef6384a24257423 */ /* 0x040fe20000010025 */
[C---:B0-----:R-:W-:Y:S02]  /*8ea0*/  IMAD R103, R101.reuse, 0x22, RZ ;  /* 0x0000002265677824 */ /* 0x041fe400078e02ff */
[C---:B------:R-:W-:Y:S02]  /*8eb0*/  IMAD R107, R101.reuse, 0x2a, RZ ;  /* 0x0000002a656b7824 */ /* 0x040fe400078e02ff */
[C---:B------:R-:W-:Y:S01]  /*8ec0*/  FFMA.FTZ R37, R36.reuse, R37, -0.72134751081466674805 ;  /* 0xbf38aa3b24257423 */ /* 0x040fe20000010025 */
[C---:B------:R-:W-:Y:S02]  /*8ed0*/  IMAD R47, R101.reuse, 0xf, RZ ;  /* 0x0000000f652f7824 */ /* 0x040fe400078e02ff */
[C---:B------:R-:W-:Y:S02]  /*8ee0*/  IMAD R43, R101.reuse, 0xd, RZ ;  /* 0x0000000d652b7824 */ /* 0x040fe400078e02ff */
[----:B------:R-:W-:Y:S01]  /*8ef0*/  FMUL R37, R36, R37 ;  /* 0x0000002524257220 */ /* 0x000fe20000400000 */
[----:B------:R-:W-:-:S02]  /*8f00*/  IMAD R51, R101, 0x11, RZ ;  /* 0x0000001165337824 */ /* 0x000fc400078e02ff */
[C---:B------:R-:W-:Y:S02]  /*8f10*/  IMAD R117, R101.reuse, 0x36, RZ ;  /* 0x0000003665757824 */ /* 0x040fe400078e02ff */
[C---:B------:R-:W-:Y:S01]  /*8f20*/  FMUL R37, R36.reuse, R37 ;  /* 0x0000002524257220 */ /* 0x040fe20000400000 */
[C---:B------:R-:W-:Y:S02]  /*8f30*/  IMAD R105, R101.reuse, 0x26, RZ ;  /* 0x0000002665697824 */ /* 0x040fe400078e02ff */
[C---:B------:R-:W-:Y:S02]  /*8f40*/  IMAD R111, R101.reuse, 0x2e, RZ ;  /* 0x0000002e656f7824 */ /* 0x040fe400078e02ff */
[----:B------:R-:W-:Y:S01]  /*8f50*/  FFMA.FTZ R37, R36, 1.4426950216293334961, R37 ;  /* 0x3fb8aa3b24257823 */ /* 0x000fe20000010025 */
[----:B------:R-:W-:Y:S02]  /*8f60*/  IMAD R113, R101, 0x32, RZ ;  /* 0x0000003265717824 */ /* 0x000fe400078e02ff */
[----:B--2---:R-:W-:Y:S01]  /*8f70*/  @P1 FMUL R4, R4, 0.25 ;  /* 0x3e80000004041820 */ /* 0x004fe20000400000 */
[----:B------:R-:W-:Y:S01]  /*8f80*/  @P1 FMUL R5, R5, 0.25 ;  /* 0x3e80000005051820 */ /* 0x000fe20000400000 */
[----:B------:R-:W-:Y:S01]  /*8f90*/  FADD R37, R2, R37 ;  /* 0x0000002502257221 */ /* 0x000fe20000000000 */
[----:B------:R-:W-:-:S02]  /*8fa0*/  @P3 IMAD.MOV.U32 R2, RZ, RZ, 0x7f800000 ;  /* 0x7f800000ff023424 */ /* 0x000fc400078e00ff */
[----:B------:R-:W-:Y:S01]  /*8fb0*/  @!P0 FMUL R4, R4, 16777216 ;  /* 0x4b80000004048820 */ /* 0x000fe20000400000 */
[----:B------:R-:W-:Y:S01]  /*8fc0*/  @!P0 FMUL R5, R5, 16777216 ;  /* 0x4b80000005058820 */ /* 0x000fe20000400000 */
[----:B------:R-:W-:Y:S01]  /*8fd0*/  @P1 FMUL R6, R6, 0.25 ;  /* 0x3e80000006061820 */ /* 0x000fe20000400000 */
[----:B------:R-:W-:Y:S01]  /*8fe0*/  @P1 FMUL R7, R7, 0.25 ;  /* 0x3e80000007071820 */ /* 0x000fe20000400000 */
[C---:B---3--:R-:W-:Y:S01]  /*8ff0*/  FMUL R4, R38.reuse, R4 ;  /* 0x0000000426047220 */ /* 0x048fe20000400000 */
[----:B------:R-:W-:Y:S01]  /*9000*/  FMUL R5, R38, R5 ;  /* 0x0000000526057220 */ /* 0x000fe20000400000 */
[----:B------:R-:W-:Y:S01]  /*9010*/  @P3 FFMA.FTZ R37, R42, R2, +INF ;  /* 0x7f8000002a253423 */ /* 0x000fe20000010002 */
[----:B-1----:R-:W-:Y:S01]  /*9020*/  IADD3 R2, P3, P6, R39, UR5, R40 ;  /* 0x0000000527027c10 */ /* 0x002fe2000fe7e028 */
[----:B------:R-:W-:Y:S01]  /*9030*/  UIMAD.WIDE UR4, UR4, 0x2, URZ ;  /* 0x00000002040478a5 */ /* 0x000fe2000f8e02ff */
[----:B------:R-:W-:Y:S01]  /*9040*/  @!P0 FMUL R6, R6, 16777216 ;  /* 0x4b80000006068820 */ /* 0x000fe20000400000 */
[----:B------:R-:W-:Y:S01]  /*9050*/  F2FP.F16.F32.PACK_AB R94, R5, R4 ;  /* 0x00000004055e723e */ /* 0x000fe200000000ff */
[----:B------:R-:W-:Y:S01]  /*9060*/  @!P0 FMUL R7, R7, 16777216 ;  /* 0x4b80000007078820 */ /* 0x000fe20000400000 */
[----:B------:R-:W-:-:S04]  /*9070*/  IMAD.HI R4, R3, 0x2, RZ ;  /* 0x0000000203047827 */ /* 0x000fc800078e02ff */
[----:B------:R-:W-:Y:S01]  /*9080*/  @P1 FMUL R23, R23, 0.25 ;  /* 0x3e80000017171820 */ /* 0x000fe20000400000 */
[----:B------:R-:W-:Y:S01]  /*9090*/  @P1 FMUL R9, R9, 0.25 ;  /* 0x3e80000009091820 */ /* 0x000fe20000400000 */
[C---:B------:R-:W-:Y:S01]  /*90a0*/  FMUL R6, R38.reuse, R6 ;  /* 0x0000000626067220 */ /* 0x040fe20000400000 */
[----:B------:R-:W-:Y:S01]  /*90b0*/  FMUL R7, R38, R7 ;  /* 0x0000000726077220 */ /* 0x000fe20000400000 */
[----:B------:R-:W-:Y:S01]  /*90c0*/  @P1 FMUL R29, R29, 0.25 ;  /* 0x3e8000001d1d1820 */ /* 0x000fe20000400000 */
[----:B------:R-:W-:Y:S01]  /*90d0*/  @!P0 FMUL R23, R23, 16777216 ;  /* 0x4b80000017178820 */ /* 0x000fe20000400000 */
[----:B------:R-:W-:Y:S01]  /*90e0*/  IADD3.X R3, PT, PT, R4, UR5, R41, P3, P6 ;  /* 0x0000000504037c10 */ /* 0x000fe20009fec429 */
[----:B------:R-:W-:Y:S01]  /*90f0*/  @P1 FMUL R27, R27, 0.25 ;  /* 0x3e8000001b1b1820 */ /* 0x000fe20000400000 */
[----:B------:R-:W-:Y:S01]  /*9100*/  @P1 FMUL R28, R28, 0.25 ;  /* 0x3e8000001c1c1820 */ /* 0x000fe20000400000 */
[----:B------:R-:W-:Y:S01]  /*9110*/  @!P0 FMUL R9, R9, 16777216 ;  /* 0x4b80000009098820 */ /* 0x000fe20000400000 */
[----:B------:R-:W-:-:S02]  /*9120*/  IMAD R41, R101, 0x30, RZ ;  /* 0x0000003065297824 */ /* 0x000fc400078e02ff */
[----:B------:R-:W-:Y:S01]  /*9130*/  @P1 FMUL R17, R17, 0.25 ;  /* 0x3e80000011111820 */ /* 0x000fe20000400000 */
[----:B------:R-:W-:Y:S01]  /*9140*/  @P1 FMUL R22, R22, 0.25 ;  /* 0x3e80000016161820 */ /* 0x000fe20000400000 */
[----:B------:R-:W-:Y:S01]  /*9150*/  @!P0 FMUL R29, R29, 16777216 ;  /* 0x4b8000001d1d8820 */ /* 0x000fe20000400000 */
[----:B------:R-:W-:Y:S01]  /*9160*/  F2FP.F16.F32.PACK_AB R96, R7, R6 ;  /* 0x000000060760723e */ /* 0x000fe200000000ff */
[----:B------:R-:W-:Y:S01]  /*9170*/  @P1 FMUL R10, R10, 0.25 ;  /* 0x3e8000000a0a1820 */ /* 0x000fe20000400000 */
[----:B------:R-:W-:Y:S01]  /*9180*/  FMUL R87, R38, R23 ;  /* 0x0000001726577220 */ /* 0x000fe20000400000 */
[----:B------:R-:W-:Y:S01]  /*9190*/  FSEL R37, R37, -INF , P2 ;  /* 0xff80000025257808 */ /* 0x000fe20001000000 */
[----:B------:R-:W-:Y:S02]  /*91a0*/  IMAD R7, R101, 0x18, RZ ;  /* 0x0000001865077824 */ /* 0x000fe400078e02ff */
[----:B------:R-:W-:Y:S01]  /*91b0*/  @!P0 FMUL R27, R27, 16777216 ;  /* 0x4b8000001b1b8820 */ /* 0x000fe20000400000 */
[----:B------:R-:W-:Y:S01]  /*91c0*/  @!P0 FMUL R28, R28, 16777216 ;  /* 0x4b8000001c1c8820 */ /* 0x000fe20000400000 */
[----:B------:R-:W-:Y:S01]  /*91d0*/  FMUL R73, R38, R9 ;  /* 0x0000000926497220 */ /* 0x000fe20000400000 */
[----:B------:R-:W-:-:S02]  /*91e0*/  IMAD R23, R101, 0xc, RZ ;  /* 0x0000000c65177824 */ /* 0x000fc400078e02ff */
[----:B------:R-:W-:Y:S01]  /*91f0*/  @P1 FMUL R8, R8, 0.25 ;  /* 0x3e80000008081820 */ /* 0x000fe20000400000 */
[----:B------:R-:W-:Y:S01]  /*9200*/  @P1 FMUL R11, R11, 0.25 ;  /* 0x3e8000000b0b1820 */ /* 0x000fe20000400000 */
[----:B------:R-:W-:Y:S01]  /*9210*/  @!P0 FMUL R17, R17, 16777216 ;  /* 0x4b80000011118820 */ /* 0x000fe20000400000 */
[----:B------:R-:W-:Y:S01]  /*9220*/  @!P0 FMUL R22, R22, 16777216 ;  /* 0x4b80000016168820 */ /* 0x000fe20000400000 */
[----:B------:R-:W-:Y:S01]  /*9230*/  IMAD R9, R101, 0x6, RZ ;  /* 0x0000000665097824 */ /* 0x000fe200078e02ff */
[----:B------:R-:W-:Y:S01]  /*9240*/  IADD3 R6, P2, PT, R41, R2, RZ ;  /* 0x0000000229067210 */ /* 0x000fe20007f5e0ff */
[----:B------:R-:W-:Y:S01]  /*9250*/  @P1 FMUL R26, R26, 0.25 ;  /* 0x3e8000001a1a1820 */ /* 0x000fe20000400000 */
[----:B------:R-:W-:Y:S01]  /*9260*/  @P1 FMUL R31, R31, 0.25 ;  /* 0x3e8000001f1f1820 */ /* 0x000fe20000400000 */
[----:B------:R-:W-:Y:S01]  /*9270*/  FMUL R93, R38, R29 ;  /* 0x0000001d265d7220 */ /* 0x000fe20000400000 */
[----:B------:R-:W-:Y:S01]  /*9280*/  @!P0 FMUL R10, R10, 16777216 ;  /* 0x4b8000000a0a8820 */ /* 0x000fe20000400000 */
[----:B------:R-:W-:-:S02]  /*9290*/  IMAD R29, R101, 0x24, RZ ;  /* 0x00000024651d7824 */ /* 0x000fc400078e02ff */
[----:B------:R-:W-:Y:S01]  /*92a0*/  @P1 FMUL R35, R35, 0.25 ;  /* 0x3e80000023231820 */ /* 0x000fe20000400000 */
[C---:B------:R-:W-:Y:S01]  /*92b0*/  FMUL R91, R38.reuse, R27 ;  /* 0x0000001b265b7220 */ /* 0x040fe20000400000 */
[----:B------:R-:W-:Y:S01]  /*92c0*/  FMUL R86, R38, R28 ;  /* 0x0000001c26567220 */ /* 0x000fe20000400000 */
[----:B------:R-:W-:Y:S01]  /*92d0*/  FFMA R67, R37, 0.69314718246459960938, R106 ;  /* 0x3f31721825437823 */ /* 0x000fe2000000006a */
[----:B------:R-:W-:Y:S01]  /*92e0*/  IADD3 R40, P6, PT, R7, R2, RZ ;  /* 0x0000000207287210 */ /* 0x000fe20007fde0ff */
[----:B------:R-:W-:Y:S01]  /*92f0*/  @P1 FMUL R12, R12, 0.25 ;  /* 0x3e8000000c0c1820 */ /* 0x000fe20000400000 */
        /* <DEDUP_REMOVED lines=14> */
[----:B------:R-:W-:Y:S01]  /*93e0*/  @!P0 FMUL R8, R8, 16777216 ;  /* 0x4b80000008088820 */ /* 0x000fe20000400000 */
[----:B------:R-:W-:Y:S01]  /*93f0*/  @!P0 FMUL R11, R11, 16777216 ;  /* 0x4b8000000b0b8820 */ /* 0x000fe20000400000 */
[C---:B------:R-:W-:Y:S01]  /*9400*/  FMUL R81, R38.reuse, R17 ;  /* 0x0000001126517220 */ /* 0x040fe20000400000 */
[----:B------:R-:W-:Y:S01]  /*9410*/  FMUL R80, R38, R22 ;  /* 0x0000001626507220 */ /* 0x000fe20000400000 */
[----:B------:R-:W-:Y:S01]  /*9420*/  IMAD R5, R101, 0x3, RZ ;  /* 0x0000000365057824 */ /* 0x000fe200078e02ff */
[----:B------:R-:W-:Y:S01]  /*9430*/  IADD3 R28, P5, PT, R23, R2, RZ ;  /* 0x00000002171c7210 */ /* 0x000fe20007fbe0ff */
[----:B------:R-:W-:Y:S01]  /*9440*/  IMAD R27, R101, 0x14, RZ ;  /* 0x00000014651b7824 */ /* 0x000fe200078e02ff */
[----:B------:R-:W-:Y:S01]  /*9450*/  LEA.HI.X.SX32 R7, R7, R3, 0x1, P2 ;  /* 0x0000000307077211 */ /* 0x000fe200010f0eff */
[----:B------:R-:W-:-:S02]  /*9460*/  IMAD R37, R101, 0x28, RZ ;  /* 0x0000002865257824 */ /* 0x000fc400078e02ff */
[----:B------:R-:W-:Y:S01]  /*9470*/  @!P0 FMUL R26, R26, 16777216 ;  /* 0x4b8000001a1a8820 */ /* 0x000fe20000400000 */
[----:B------:R-:W-:Y:S01]  /*9480*/  @!P0 FMUL R31, R31, 16777216 ;  /* 0x4b8000001f1f8820 */ /* 0x000fe20000400000 */
[----:B------:R-:W-:Y:S01]  /*9490*/  IMAD R17, R101, 0xa, RZ ;  /* 0x0000000a65117824 */ /* 0x000fe200078e02ff */
[----:B------:R-:W-:Y:S01]  /*94a0*/  IADD3 R22, P2, PT, R9, R2, RZ ;  /* 0x0000000209167210 */ /* 0x000fe20007f5e0ff */
[----:B------:R-:W-:Y:S01]  /*94b0*/  FMUL R68, R38, R10 ;  /* 0x0000000a26447220 */ /* 0x000fe20000400000 */
[----:B------:R-:W-:Y:S01]  /*94c0*/  @!P0 FMUL R35, R35, 16777216 ;  /* 0x4b80000023238820 */ /* 0x000fe20000400000 */
[----:B------:R-:W-:Y:S01]  /*94d0*/  IADD3 R10, P3, PT, R29, R2, RZ ;  /* 0x000000021d0a7210 */ /* 0x000fe20007f7e0ff */
[----:B------:R-:W-:Y:S01]  /*94e0*/  @!P0 FMUL R12, R12, 16777216 ;  /* 0x4b8000000c0c8820 */ /* 0x000fe20000400000 */
        /* <DEDUP_REMOVED lines=14> */
[C---:B------:R-:W-:Y:S01]  /*95d0*/  FMUL R66, R38.reuse, R8 ;  /* 0x0000000826427220 */ /* 0x040fe20000400000 */
[C---:B------:R-:W-:Y:S01]  /*95e0*/  FMUL R75, R38.reuse, R11 ;  /* 0x0000000b264b7220 */ /* 0x040fe20000400000 */
[-C--:B------:R-:W-:Y:S01]  /*95f0*/  LEA.HI.X.SX32 R41, R23, R3.reuse, 0x1, P6 ;  /* 0x0000000317297211 */ /* 0x080fe200030f0eff */
[C---:B------:R-:W-:Y:S01]  /*9600*/  FMUL R84, R38.reuse, R26 ;  /* 0x0000001a26547220 */ /* 0x040fe20000400000 */
[----:B------:R-:W-:Y:S01]  /*9610*/  LEA.HI.X.SX32 R29, R9, R3, 0x1, P5 ;  /* 0x00000003091d7211 */ /* 0x000fe200028f0eff */
[C---:B------:R-:W-:Y:S01]  /*9620*/  FMUL R95, R38.reuse, R31 ;  /* 0x0000001f265f7220 */ /* 0x040fe20000400000 */
[----:B------:R-:W-:Y:S01]  /*9630*/  IMAD R11, R101, 0x5, RZ ;  /* 0x00000005650b7824 */ /* 0x000fe200078e02ff */
[-C--:B------:R-:W-:Y:S01]  /*9640*/  IADD3 R8, P0, PT, R37, R2.reuse, RZ ;  /* 0x0000000225087210 */ /* 0x080fe20007f1e0ff */
[----:B------:R-:W-:Y:S01]  /*9650*/  IMAD R31, R101, 0xe, RZ ;  /* 0x0000000e651f7824 */ /* 0x000fe200078e02ff */
[-C--:B------:R-:W-:Y:S01]  /*9660*/  IADD3 R36, P5, PT, R27, R2.reuse, RZ ;  /* 0x000000021b247210 */ /* 0x080fe20007fbe0ff */
[C---:B------:R-:W-:Y:S01]  /*9670*/  FMUL R99, R38.reuse, R35 ;  /* 0x0000002326637220 */ /* 0x040fe20000400000 */
[----:B------:R-:W-:Y:S01]  /*9680*/  LEA.HI.X.SX32 R23, R5, R3, 0x1, P2 ;  /* 0x0000000305177211 */ /* 0x000fe200010f0eff */
[----:B------:R-:W-:Y:S01]  /*9690*/  IMAD R35, R101, 0x12, RZ ;  /* 0x0000001265237824 */ /* 0x000fe200078e02ff */
[-C--:B------:R-:W-:Y:S01]  /*96a0*/  IADD3 R26, P2, PT, R17, R2.reuse, RZ ;  /* 0x00000002111a7210 */ /* 0x080fe20007f5e0ff */
[C---:B------:R-:W-:Y:S01]  /*96b0*/  FMUL R77, R38.reuse, R13 ;  /* 0x0000000d264d7220 */ /* 0x040fe20000400000 */
[----:B------:R-:W-:Y:S01]  /*96c0*/  IMAD R39, R101, 0x16, RZ ;  /* 0x0000001665277824 */ /* 0x000fe200078e02ff */
[----:B------:R-:W-:Y:S01]  /*96d0*/  IADD3 R4, P1, PT, R119, R2, RZ ;  /* 0x0000000277047210 */ /* 0x000fe20007f3e0ff */
[C---:B------:R-:W-:Y:S01]  /*96e0*/  FMUL R74, R38.reuse, R16 ;  /* 0x00000010264a7220 */ /* 0x040fe20000400000 */
[-C--:B------:R-:W-:Y:S01]  /*96f0*/  LEA.HI.X.SX32 R9, R27, R3.reuse, 0x1, P0 ;  /* 0x000000031b097211 */ /* 0x080fe200000f0eff */
[C---:B------:R-:W-:Y:S01]  /*9700*/  FMUL R88, R38.reuse, R30 ;  /* 0x0000001e26587220 */ /* 0x040fe20000400000 */
[-C--:B------:R-:W-:Y:S01]  /*9710*/  LEA.HI.X.SX32 R37, R17, R3.reuse, 0x1, P5 ;  /* 0x0000000311257211 */ /* 0x080fe200028f0eff */
[----:B------:R-:W-:Y:S01]  /*9720*/  IMAD R13, R101, 0x7, RZ ;  /* 0x00000007650d7824 */ /* 0x000fe200078e02ff */
[----:B------:R-:W-:Y:S01]  /*9730*/  IADD3 R44, P5, PT, R45, R2, RZ ;  /* 0x000000022d2c7210 */ /* 0x000fe20007fbe0ff */
[C---:B------:R-:W-:Y:S01]  /*9740*/  FMUL R70, R38.reuse, R12 ;  /* 0x0000000c26467220 */ /* 0x040fe20000400000 */
[----:B------:R-:W-:Y:S01]  /*9750*/  LEA.HI.X.SX32 R27, R11, R3, 0x1, P2 ;  /* 0x000000030b1b7211 */ /* 0x000fe200010f0eff */
[C---:B------:R-:W-:Y:S01]  /*9760*/  FMUL R83, R38.reuse, R19 ;  /* 0x0000001326537220 */ /* 0x040fe20000400000 */
[----:B------:R-:W-:Y:S01]  /*9770*/  IADD3 R16, P0, PT, R115, R2, RZ ;  /* 0x0000000273107210 */ /* 0x000fe20007f1e0ff */
[C---:B------:R-:W-:Y:S01]  /*9780*/  FMUL R72, R38.reuse, R14 ;  /* 0x0000000e26487220 */ /* 0x040fe20000400000 */
[-C--:B------:R-:W-:Y:S01]  /*9790*/  IADD3 R30, P2, PT, R31, R2.reuse, RZ ;  /* 0x000000021f1e7210 */ /* 0x080fe20007f5e0ff */
[C---:B------:R-:W-:Y:S01]  /*97a0*/  FMUL R79, R38.reuse, R15 ;  /* 0x0000000f264f7220 */ /* 0x040fe20000400000 */
[----:B------:R-:W-:Y:S01]  /*97b0*/  IADD3 R12, P6, PT, R109, R2, RZ ;  /* 0x000000026d0c7210 */ /* 0x000fe20007fde0ff */
[C---:B------:R-:W-:Y:S01]  /*97c0*/  FMUL R76, R38.reuse, R18 ;  /* 0x00000012264c7220 */ /* 0x040fe20000400000 */
[C---:B------:R-:W-:Y:S01]  /*97d0*/  FMUL R78, R38.reuse, R20 ;  /* 0x00000014264e7220 */ /* 0x040fe20000400000 */
[C---:B------:R-:W-:Y:S01]  /*97e0*/  FMUL R85, R38.reuse, R21 ;  /* 0x0000001526557220 */ /* 0x040fe20000400000 */
[C---:B------:R-:W-:Y:S01]  /*97f0*/  FMUL R82, R38.reuse, R24 ;  /* 0x0000001826527220 */ /* 0x040fe20000400000 */
[C---:B------:R-:W-:Y:S01]  /*9800*/  FMUL R89, R38.reuse, R25 ;  /* 0x0000001926597220 */ /* 0x040fe20000400000 */
[C---:B------:R-:W-:Y:S01]  /*9810*/  FMUL R90, R38.reuse, R32 ;  /* 0x00000020265a7220 */ /* 0x040fe20000400000 */
[C---:B------:R-:W-:Y:S01]  /*9820*/  FMUL R97, R38.reuse, R33 ;  /* 0x0000002126617220 */ /* 0x040fe20000400000 */
[----:B------:R-:W-:Y:S01]  /*9830*/  FMUL R92, R38, R34 ;  /* 0x00000022265c7220 */ /* 0x000fe20000400000 */
        /* <DEDUP_REMOVED lines=8> */
[----:B------:R-:W-:Y:S01]  /*98c0*/  IMAD.SHL.U32 R21, R101, 0x2, RZ ;  /* 0x0000000265157824 */ /* 0x000fe200078e00ff */
[-C--:B------:R-:W-:Y:S01]  /*98d0*/  LEA.HI.X.SX32 R31, R13, R3.reuse, 0x1, P2 ;  /* 0x000000030d1f7211 */ /* 0x080fe200010f0eff */
[----:B------:R-:W-:Y:S01]  /*98e0*/  IMAD R63, R101, 0x1b, RZ ;  /* 0x0000001b653f7824 */ /* 0x000fe200078e02ff */
[-C--:B------:R-:W-:Y:S01]  /*98f0*/  LEA.HI.X.SX32 R17, R61, R3.reuse, 0x1, P0 ;  /* 0x000000033d117211 */ /* 0x080fe200000f0eff */
[----:B------:R-:W-:Y:S01]  /*9900*/  IMAD R53, R101, 0x13, RZ ;  /* 0x0000001365357824 */ /* 0x000fe200078e02ff */
[-C--:B------:R-:W-:Y:S01]  /*9910*/  IADD3 R34, P5, PT, R35, R2.reuse, RZ ;  /* 0x0000000223227210 */ /* 0x080fe20007fbe0ff */
        /* <DEDUP_REMOVED lines=8> */
[----:B------:R-:W-:Y:S01]  /*99a0*/  IMAD.SHL.U32 R25, R101, 0x4, RZ ;  /* 0x0000000465197824 */ /* 0x000fe200078e00ff */
[-C--:B------:R-:W-:Y:S01]  /*99b0*/  IADD3 R42, P6, PT, R61, R2.reuse, RZ ;  /* 0x000000023d2a7210 */ /* 0x080fe20007fde0ff */
[----:B------:R-:W-:Y:S01]  /*99c0*/  IMAD.SHL.U32 R33, R101, 0x8, RZ ;  /* 0x0000000865217824 */ /* 0x000fe200078e00ff */
[-C--:B------:R-:W-:Y:S01]  /*99d0*/  LEA.HI.X.SX32 R39, R19, R3.reuse, 0x1, P3 ;  /* 0x0000000313277211 */ /* 0x080fe200018f0eff */
[----:B------:R-:W-:Y:S01]  /*99e0*/  IMAD.SHL.U32 R49, R101, 0x10, RZ ;  /* 0x0000001065317824 */ /* 0x000fe200078e00ff */
[----:B------:R-:W-:Y:S01]  /*99f0*/  IADD3 R54, P3, PT, R107, R2, RZ ;  /* 0x000000026b367210 */ /* 0x000fe20007f7e0ff */
[----:B------:R-:W-:Y:S01]  /*9a00*/  IMAD R71, R101, 0x1f, RZ ;  /* 0x0000001f65477824 */ /* 0x000fe200078e02ff */
[-C--:B------:R-:W-:Y:S01]  /*9a10*/  LEA.HI.X.SX32 R35, R15, R3.reuse, 0x1, P5 ;  /* 0x000000030f237211 */ /* 0x080fe200028f0eff */
[----:B------:R0:W-:Y:S01]  /*9a20*/  STG.E.U16 desc[UR28][R2.64], R94 ;  /* 0x0000005e02007986 */ /* 0x0001e2000c10151c */
[-C--:B------:R-:W-:Y:S01]  /*9a30*/  LEA.HI.X.SX32 R47, R47, R3.reuse, 0x1, P0 ;  /* 0x000000032f2f7211 */ /* 0x080fe200000f0eff */
[----:B------:R-:W1:Y:S01]  /*9a40*/  LDCU UR4, c[0x0][0x3ec] ;  /* 0x00007d80ff0477ac */ /* 0x000e620008000800 */
[----:B------:R-:W-:-:S02]  /*9a50*/  LEA.HI.X.SX32 R43, R43, R3, 0x1, P6 ;  /* 0x000000032b2b7211 */ /* 0x000fc400030f0eff */
[-C--:B------:R-:W-:Y:S02]  /*9a60*/  LEA.HI.X.SX32 R15, R69, R3.reuse, 0x1, P1 ;  /* 0x00000003450f7211 */ /* 0x080fe400008f0eff */
[-C--:B------:R-:W-:Y:S02]  /*9a70*/  IADD3 R60, P0, PT, R117, R2.reuse, RZ ;  /* 0x00000002753c7210 */ /* 0x080fe40007f1e0ff */
[----:B------:R-:W-:Y:S02]  /*9a80*/  LEA.HI.X.SX32 R51, R51, R3, 0x1, P2 ;  /* 0x0000000333337211 */ /* 0x000fe400010f0eff */
[-C--:B------:R-:W-:Y:S02]  /*9a90*/  IADD3 R52, P5, PT, R105, R2.reuse, RZ ;  /* 0x0000000269347210 */ /* 0x080fe40007fbe0ff */
[-C--:B------:R-:W-:Y:S02]  /*9aa0*/  IADD3 R56, P6, PT, R111, R2.reuse, RZ ;  /* 0x000000026f387210 */ /* 0x080fe40007fde0ff */
[----:B------:R-:W-:-:S02]  /*9ab0*/  IADD3 R58, P1, PT, R113, R2, RZ ;  /* 0x00000002713a7210 */ /* 0x000fc40007f3e0ff */
[-C--:B------:R-:W-:Y:S02]  /*9ac0*/  IADD3 R62, P2, PT, R121, R2.reuse, RZ ;  /* 0x00000002793e7210 */ /* 0x080fe40007f5e0ff */
[-C--:B------:R-:W-:Y:S01]  /*9ad0*/  LEA.HI.X.SX32 R55, R55, R3.reuse, 0x1, P3 ;  /* 0x0000000337377211 */ /* 0x080fe200018f0eff */
[----:B-1----:R-:W-:Y:S01]  /*9ae0*/  UIMAD UR4, UR8, UR4, URZ ;  /* 0x00000004080472a4 */ /* 0x002fe2000f8e02ff */
[----:B------:R-:W-:Y:S02]  /*9af0*/  IADD3 R18, P3, PT, R21, R2, RZ ;  /* 0x0000000215127210 */ /* 0x000fe40007f7e0ff */
[-C--:B------:R-:W-:Y:S01]  /*9b00*/  LEA.HI.X.SX32 R61, R63, R3.reuse, 0x1, P0 ;  /* 0x000000033f3d7211 */ /* 0x080fe200000f0eff */
[----:B------:R-:W-:Y:S01]  /*9b10*/  USHF.L.U32 UR6, UR4, 0x2, URZ ;  /* 0x0000000204067899 */ /* 0x000fe200080006ff */
[-C--:B------:R-:W-:Y:S01]  /*9b20*/  LEA.HI.X.SX32 R53, R53, R3.reuse, 0x1, P5 ;  /* 0x0000000335357211 */ /* 0x080fe200028f0eff */
[----:B------:R-:W-:Y:S01]  /*9b30*/  UIMAD.WIDE UR4, UR4, 0x4, URZ ;  /* 0x00000004040478a5 */ /* 0x000fe2000f8e02ff */
[----:B------:R-:W-:-:S02]  /*9b40*/  LEA.HI.X.SX32 R57, R57, R3, 0x1, P6 ;  /* 0x0000000339397211 */ /* 0x000fc400030f0eff */
[-C--:B------:R-:W-:Y:S02]  /*9b50*/  LEA.HI.X.SX32 R59, R59, R3.reuse, 0x1, P1 ;  /* 0x000000033b3b7211 */ /* 0x080fe400008f0eff */
[----:B------:R-:W-:Y:S02]  /*9b60*/  LEA.HI.X.SX32 R63, R65, R3, 0x1, P2 ;  /* 0x00000003413f7211 */ /* 0x000fe400010f0eff */
[-C--:B------:R-:W-:Y:S02]  /*9b70*/  IADD3 R64, P5, PT, R125, R2.reuse, RZ ;  /* 0x000000027d407210 */ /* 0x080fe40007fbe0ff */
[CC--:B------:R-:W-:Y:S02]  /*9b80*/  LEA R20, P6, R101.reuse, R2.reuse, 0x2 ;  /* 0x0000000265147211 */ /* 0x0c0fe400078c10ff */
[CC--:B------:R-:W-:Y:S02]  /*9b90*/  LEA R24, P1, R101.reuse, R2.reuse, 0x3 ;  /* 0x0000000265187211 */ /* 0x0c0fe400078218ff */
[----:B------:R-:W-:-:S02]  /*9ba0*/  LEA R32, P0, R101, R2, 0x4 ;  /* 0x0000000265207211 */ /* 0x000fc400078020ff */
[C---:B------:R-:W-:Y:S02]  /*9bb0*/  LEA R48, P2, R101.reuse, R2, 0x5 ;  /* 0x0000000265307211 */ /* 0x040fe400078428ff */
[-C--:B------:R-:W-:Y:S02]  /*9bc0*/  LEA.HI.X.SX32 R19, R101, R3.reuse, 0x1, P3 ;  /* 0x0000000365137211 */ /* 0x080fe400018f0eff */
[----:B0-----:R-:W-:Y:S02]  /*9bd0*/  PRMT R2, R94, 0x7632, R2 ;  /* 0x000076325e027816 */ /* 0x001fe40000000002 */
[----:B------:R-:W-:Y:S02]  /*9be0*/  F2FP.F16.F32.PACK_AB R66, R73, R66 ;  /* 0x000000424942723e */ /* 0x000fe400000000ff */
[-C--:B------:R-:W-:Y:S01]  /*9bf0*/  LEA.HI.X.SX32 R21, R21, R3.reuse, 0x1, P6 ;  /* 0x0000000315157211 */ /* 0x080fe200030f0eff */
[----:B------:R0:W-:Y:S01]  /*9c00*/  STG.E.U16 desc[UR28][R18.64], R2 ;  /* 0x0000000212007986 */ /* 0x0001e2000c10151c */
[----:B------:R-:W-:-:S02]  /*9c10*/  LEA.HI.X.SX32 R25, R25, R3, 0x1, P1 ;  /* 0x0000000319197211 */ /* 0x000fc400008f0eff */
[-C--:B------:R-:W-:Y:S01]  /*9c20*/  LEA.HI.X.SX32 R33, R33, R3.reuse, 0x1, P0 ;  /* 0x0000000321217211 */ /* 0x080fe200000f0eff */
[----:B------:R1:W-:Y:S01]  /*9c30*/  STG.E.U16 desc[UR28][R20.64], R96 ;  /* 0x0000006014007986 */ /* 0x0003e2000c10151c */
[-C--:B------:R-:W-:Y:S02]  /*9c40*/  LEA.HI.X.SX32 R49, R49, R3.reuse, 0x1, P2 ;  /* 0x0000000331317211 */ /* 0x080fe400010f0eff */
[----:B------:R-:W-:Y:S02]  /*9c50*/  LEA.HI.X.SX32 R65, R71, R3, 0x1, P5 ;  /* 0x0000000347417211 */ /* 0x000fe400028f0eff */
[----:B------:R-:W-:Y:S02]  /*9c60*/  PRMT R3, R96, 0x7632, R3 ;  /* 0x0000763260037816 */ /* 0x000fe40000000003 */
[----:B------:R-:W-:Y:S02]  /*9c70*/  F2FP.F16.F32.PACK_AB R68, R75, R68 ;  /* 0x000000444b44723e */ /* 0x000fe400000000ff */
[----:B0-----:R-:W-:Y:S01]  /*9c80*/  PRMT R19, R66, 0x7632, R19 ;  /* 0x0000763242137816 */ /* 0x001fe20000000013 */
[----:B------:R0:W-:Y:S01]  /*9c90*/  STG.E.U16 desc[UR28][R22.64], R3 ;  /* 0x0000000316007986 */ /* 0x0001e2000c10151c */
[----:B------:R-:W-:-:S02]  /*9ca0*/  F2FP.F16.F32.PACK_AB R70, R77, R70 ;  /* 0x000000464d46723e */ /* 0x000fc400000000ff */
[----:B------:R-:W-:Y:S01]  /*9cb0*/  PRMT R2, R68, 0x7632, R2 ;  /* 0x0000763244027816 */ /* 0x000fe20000000002 */
[----:B------:R2:W-:Y:S01]  /*9cc0*/  STG.E.U16 desc[UR28][R24.64], R66 ;  /* 0x0000004218007986 */ /* 0x0005e2000c10151c */
[----:B------:R-:W-:Y:S02]  /*9cd0*/  F2FP.F16.F32.PACK_AB R72, R79, R72 ;  /* 0x000000484f48723e */ /* 0x000fe400000000ff */
[----:B------:R-:W-:Y:S01]  /*9ce0*/  F2FP.F16.F32.PACK_AB R74, R81, R74 ;  /* 0x0000004a514a723e */ /* 0x000fe200000000ff */
[----:B------:R3:W-:Y:S01]  /*9cf0*/  STG.E.U16 desc[UR28][R26.64], R19 ;  /* 0x000000131a007986 */ /* 0x0007e2000c10151c */
[----:B------:R-:W-:Y:S02]  /*9d00*/  F2FP.F16.F32.PACK_AB R76, R83, R76 ;  /* 0x0000004c534c723e */ /* 0x000fe400000000ff */
[----:B-1----:R-:W-:Y:S01]  /*9d10*/  PRMT R21, R74, 0x7632, R21 ;  /* 0x000076324a157816 */ /* 0x002fe20000000015 */
[----:B------:R1:W-:Y:S01]  /*9d20*/  STG.E.U16 desc[UR28][R28.64], R68 ;  /* 0x000000441c007986 */ /* 0x0003e2000c10151c */
[----:B0-----:R-:W-:-:S02]  /*9d30*/  PRMT R3, R70, 0x7632, R3 ;  /* 0x0000763246037816 */ /* 0x001fc40000000003 */
[----:B------:R-:W-:Y:S01]  /*9d40*/  F2FP.F16.F32.PACK_AB R78, R85, R78 ;  /* 0x0000004e554e723e */ /* 0x000fe200000000ff */
[----:B------:R-:W-:Y:S01]  /*9d50*/  STG.E.U16 desc[UR28][R30.64], R2 ;  /* 0x000000021e007986 */ /* 0x000fe2000c10151c */
[----:B------:R-:W-:Y:S02]  /*9d60*/  PRMT R23, R76, 0x7632, R23 ;  /* 0x000076324c177816 */ /* 0x000fe40000000017 */
[----:B--2---:R-:W-:Y:S01]  /*9d70*/  PRMT R25, R78, 0x7632, R25 ;  /* 0x000076324e197816 */ /* 0x004fe20000000019 */
[----:B------:R-:W-:Y:S01]  /*9d80*/  STG.E.U16 desc[UR28][R32.64], R70 ;  /* 0x0000004620007986 */ /* 0x000fe2000c10151c */
[----:B---3--:R-:W-:Y:S02]  /*9d90*/  PRMT R19, R72, 0x7632, R19 ;  /* 0x0000763248137816 */ /* 0x008fe40000000013 */
[----:B------:R-:W-:Y:S01]  /*9da0*/  F2FP.F16.F32.PACK_AB R80, R87, R80 ;  /* 0x000000505750723e */ /* 0x000fe200000000ff */
[----:B------:R0:W-:Y:S01]  /*9db0*/  STG.E.U16 desc[UR28][R34.64], R3 ;  /* 0x0000000322007986 */ /* 0x0001e2000c10151c */
[----:B------:R-:W-:-:S02]  /*9dc0*/  F2FP.F16.F32.PACK_AB R82, R89, R82 ;  /* 0x000000525952723e */ /* 0x000fc400000000ff */
[----:B------:R-:W-:Y:S01]  /*9dd0*/  PRMT R26, R80, 0x7632, R26 ;  /* 0x00007632501a7816 */ /* 0x000fe2000000001a */
[----:B------:R-:W-:Y:S01]  /*9de0*/  STG.E.U16 desc[UR28][R36.64], R72 ;  /* 0x0000004824007986 */ /* 0x000fe2000c10151c */
[----:B------:R-:W-:Y:S02]  /*9df0*/  F2FP.F16.F32.PACK_AB R84, R91, R84 ;  /* 0x000000545b54723e */ /* 0x000fe400000000ff */
[----:B------:R-:W-:Y:S01]  /*9e00*/  PRMT R27, R82, 0x7632, R27 ;  /* 0x00007632521b7816 */ /* 0x000fe2000000001b */
[----:B------:R-:W-:Y:S01]  /*9e10*/  STG.E.U16 desc[UR28][R38.64], R19 ;  /* 0x0000001326007986 */ /* 0x000fe2000c10151c */
[----:B------:R-:W-:Y:S02]  /*9e20*/  F2FP.F16.F32.PACK_AB R86, R93, R86 ;  /* 0x000000565d56723e */ /* 0x000fe400000000ff */
[----:B-1----:R-:W-:Y:S01]  /*9e30*/  PRMT R28, R84, 0x7632, R28 ;  /* 0x00007632541c7816 */ /* 0x002fe2000000001c */
[----:B------:R-:W-:Y:S01]  /*9e40*/  STG.E.U16 desc[UR28][R40.64], R74 ;  /* 0x0000004a28007986 */ /* 0x000fe2000c10151c */
[----:B------:R-:W-:Y:S01]  /*9e50*/  F2FP.F16.F32.PACK_AB R88, R95, R88 ;  /* 0x000000585f58723e */ /* 0x000fe200000000ff */
[----:B0-----:R-:W-:Y:S01]  /*9e60*/  IMAD.SHL.U32 R3, R0, 0x4, RZ ;  /* 0x0000000400037824 */ /* 0x001fe200078e00ff */
[----:B------:R-:W-:Y:S01]  /*9e70*/  PRMT R29, R86, 0x7632, R29 ;  /* 0x00007632561d7816 */ /* 0x000fe2000000001d */
[----:B------:R-:W-:Y:S01]  /*9e80*/  STG.E.U16 desc[UR28][R42.64], R21 ;  /* 0x000000152a007986 */ /* 0x000fe2000c10151c */
[----:B------:R-:W-:Y:S01]  /*9e90*/  F2FP.F16.F32.PACK_AB R90, R97, R90 ;  /* 0x0000005a615a723e */ /* 0x000fe200000000ff */
[----:B------:R-:W-:Y:S01]  /*9ea0*/  IMAD.HI R0, R0, 0x4, RZ ;  /* 0x0000000400007827 */ /* 0x000fe200078e02ff */
[----:B------:R-:W-:Y:S01]  /*9eb0*/  PRMT R30, R88, 0x7632, R30 ;  /* 0x00007632581e7816 */ /* 0x000fe2000000001e */
[----:B------:R-:W-:Y:S01]  /*9ec0*/  STG.E.U16 desc[UR28][R44.64], R76 ;  /* 0x0000004c2c007986 */ /* 0x000fe2000c10151c */
[----:B------:R-:W-:-:S02]  /*9ed0*/  F2FP.F16.F32.PACK_AB R92, R99, R92 ;  /* 0x0000005c635c723e */ /* 0x000fc400000000ff */
[----:B------:R-:W-:Y:S01]  /*9ee0*/  PRMT R31, R90, 0x7632, R31 ;  /* 0x000076325a1f7816 */ /* 0x000fe2000000001f */
[----:B------:R-:W-:Y:S01]  /*9ef0*/  STG.E.U16 desc[UR28][R46.64], R23 ;  /* 0x000000172e007986 */ /* 0x000fe2000c10151c */
[----:B------:R-:W-:-:S03]  /*9f00*/  PRMT R32, R92, 0x7632, R32 ;  /* 0x000076325c207816 */ /* 0x000fc60000000020 */
[----:B------:R-:W-:Y:S04]  /*9f10*/  STG.E.U16 desc[UR28][R48.64], R78 ;  /* 0x0000004e30007986 */ /* 0x000fe8000c10151c */
[----:B------:R-:W-:Y:S04]  /*9f20*/  STG.E.U16 desc[UR28][R50.64], R25 ;  /* 0x0000001932007986 */ /* 0x000fe8000c10151c */
[----:B------:R0:W-:Y:S04]  /*9f30*/  STG.E.U16 desc[UR28][R10.64], R80 ;  /* 0x000000500a007986 */ /* 0x0001e8000c10151c */
[----:B------:R1:W-:Y:S04]  /*9f40*/  STG.E.U16 desc[UR28][R52.64], R26 ;  /* 0x0000001a34007986 */ /* 0x0003e8000c10151c */
[----:B------:R1:W-:Y:S01]  /*9f50*/  STG.E.U16 desc[UR28][R8.64], R82 ;  /* 0x0000005208007986 */ /* 0x0003e2000c10151c */
[----:B0-----:R-:W0:Y:S03]  /*9f60*/  LDC.64 R10, c[0x0][0x3a0] ;  /* 0x0000e800ff0a7b82 */ /* 0x001e260000000a00 */
[----:B------:R1:W-:Y:S04]  /*9f70*/  STG.E.U16 desc[UR28][R54.64], R27 ;  /* 0x0000001b36007986 */ /* 0x0003e8000c10151c */
[----:B------:R1:W-:Y:S04]  /*9f80*/  STG.E.U16 desc[UR28][R12.64], R84 ;  /* 0x000000540c007986 */ /* 0x0003e8000c10151c */
[----:B------:R1:W-:Y:S04]  /*9f90*/  STG.E.U16 desc[UR28][R56.64], R28 ;  /* 0x0000001c38007986 */ /* 0x0003e8000c10151c */
[----:B------:R1:W-:Y:S04]  /*9fa0*/  STG.E.U16 desc[UR28][R6.64], R86 ;  /* 0x0000005606007986 */ /* 0x0003e8000c10151c */
[----:B------:R1:W-:Y:S04]  /*9fb0*/  STG.E.U16 desc[UR28][R58.64], R29 ;  /* 0x0000001d3a007986 */ /* 0x0003e8000c10151c */
[----:B------:R1:W-:Y:S01]  /*9fc0*/  STG.E.U16 desc[UR28][R16.64], R88 ;  /* 0x0000005810007986 */ /* 0x0003e2000c10151c */
[----:B0-----:R-:W-:-:S03]  /*9fd0*/  IADD3 R2, P0, P1, R3, UR6, R10 ;  /* 0x0000000603027c10 */ /* 0x001fc6000f91e00a */
[----:B------:R1:W-:Y:S01]  /*9fe0*/  STG.E.U16 desc[UR28][R60.64], R30 ;  /* 0x0000001e3c007986 */ /* 0x0003e2000c10151c */
[----:B------:R-:W-:-:S03]  /*9ff0*/  IADD3.X R3, PT, PT, R0, UR5, R11, P0, P1 ;  /* 0x0000000500037c10 */ /* 0x000fc600087e240b */
[----:B------:R1:W-:Y:S04]  /*a000*/  STG.E.U16 desc[UR28][R4.64], R90 ;  /* 0x0000005a04007986 */ /* 0x0003e8000c10151c */
[----:B------:R1:W-:Y:S04]  /*a010*/  STG.E.U16 desc[UR28][R62.64], R31 ;  /* 0x0000001f3e007986 */ /* 0x0003e8000c10151c */
[----:B------:R1:W-:Y:S04]  /*a020*/  STG.E.U16 desc[UR28][R14.64], R92 ;  /* 0x0000005c0e007986 */ /* 0x0003e8000c10151c */
[----:B------:R1:W-:Y:S04]  /*a030*/  STG.E.U16 desc[UR28][R64.64], R32 ;  /* 0x0000002040007986 */ /* 0x0003e8000c10151c */
[----:B------:R1:W-:Y:S01]  /*a040*/  STG.E desc[UR28][R2.64], R67 ;  /* 0x0000004302007986 */ /* 0x0003e2000c10191c */
[----:B----4-:R-:W-:Y:S06]  /*a050*/  BAR.SYNC.DEFER_BLOCKING 0x0 ;  /* 0x0000000000007b1d */ /* 0x010fec0000010000 */
[----:B------:R-:W-:Y:S05]  /*a060*/  @P4 BRA `(.L_x_22) ;  /* 0x0000000000a04947 */ /* 0x000fea0003800000 */
[----:B------:R-:W0:Y:S01]  /*a070*/  S2UR UR5, SR_CgaCtaId ;  /* 0x00000000000579c3 */ /* 0x000e220000008800 */
[----:B------:R-:W-:Y:S01]  /*a080*/  NOP ;  /* 0x0000000000007918 */ /* 0x000fe20000000000 */
[----:B------:R-:W-:Y:S01]  /*a090*/  UMOV UR4, 0x50 ;  /* 0x0000005000047882 */ /* 0x000fe20000000000 */
[----:B------:R-:W-:Y:S02]  /*a0a0*/  IMAD.U32 R0, RZ, RZ, UR10 ;  /* 0x0000000aff007e24 */ /* 0x000fe4000f8e00ff */
[----:B-1----:R-:W-:Y:S02]  /*a0b0*/  IMAD.MOV.U32 R3, RZ, RZ, 0xff ;  /* 0x000000ffff037424 */ /* 0x002fe400078e00ff */
[----:B------:R-:W-:Y:S01]  /*a0c0*/  IMAD.MOV.U32 R7, RZ, RZ, 0x1 ;  /* 0x00000001ff077424 */ /* 0x000fe200078e00ff */
[----:B------:R-:W-:-:S04]  /*a0d0*/  LOP3.LUT R0, R0, 0xffff, RZ, 0xc0, !PT ;  /* 0x0000ffff00007812 */ /* 0x000fc800078ec0ff */
[----:B------:R-:W-:-:S05]  /*a0e0*/  SHF.R.U32.HI R0, RZ, 0x5, R0 ;  /* 0x00000005ff007819 */ /* 0x000fca0000011600 */
[----:B------:R-:W-:Y:S01]  /*a0f0*/  VIADD R2, R0, 0x10 ;  /* 0x0000001000027836 */ /* 0x000fe20000000000 */
[----:B------:R-:W-:Y:S01]  /*a100*/  SHF.L.U32 R0, R3, R0, RZ ;  /* 0x0000000003007219 */ /* 0x000fe200000006ff */
[----:B0-----:R-:W-:-:S03]  /*a110*/  ULEA UR6, UR5, UR4, 0x18 ;  /* 0x0000000405067291 */ /* 0x001fc6000f8ec0ff */
[----:B------:R-:W-:-:S04]  /*a120*/  SHF.L.U32 R3, R7, R2, RZ ;  /* 0x0000000207037219 */ /* 0x000fc800000006ff */
[----:B------:R-:W-:Y:S02]  /*a130*/  LOP3.LUT R0, R3, R0, RZ, 0xfc, !PT ;  /* 0x0000000003007212 */ /* 0x000fe400078efcff */
[----:B------:R-:W0:Y:S02]  /*a140*/  LDS R5, [UR6] ;  /* 0x00000006ff057984 */ /* 0x000e240008000800 */
[C---:B------:R-:W-:Y:S02]  /*a150*/  LOP3.LUT R2, R0.reuse, 0xffff, RZ, 0xc0, !PT ;  /* 0x0000ffff00027812 */ /* 0x040fe400078ec0ff */
[----:B0-----:R-:W-:-:S04]  /*a160*/  LOP3.LUT R3, R0, 0xffff, R5, 0x80, !PT ;  /* 0x0000ffff00037812 */ /* 0x001fc800078e8005 */
[----:B------:R-:W-:-:S13]  /*a170*/  ISETP.NE.AND P0, PT, R3, R2, PT ;  /* 0x000000020300720c */ /* 0x000fda0003f05270 */
[----:B------:R-:W-:Y:S05]  /*a180*/  @P0 BRA `(.L_x_23) ;  /* 0x0000000000500947 */ /* 0x000fea0003800000 */
[----:B------:R-:W-:Y:S02]  /*a190*/  SHF.R.U32.HI R5, RZ, 0x10, R5 ;  /* 0x00000010ff057819 */ /* 0x000fe40000011605 */
[----:B------:R-:W-:-:S04]  /*a1a0*/  SHF.R.U32.HI R2, RZ, 0x10, R0 ;  /* 0x00000010ff027819 */ /* 0x000fc80000011600 */
[----:B------:R-:W-:-:S04]  /*a1b0*/  LOP3.LUT R5, R5, R2, RZ, 0xc0, !PT ;  /* 0x0000000205057212 */ /* 0x000fc800078ec0ff */
[----:B------:R-:W-:-:S13]  /*a1c0*/  ISETP.NE.AND P0, PT, R5, R2, PT ;  /* 0x000000020500720c */ /* 0x000fda0003f05270 */
[----:B------:R-:W-:Y:S05]  /*a1d0*/  @P0 BRA `(.L_x_24) ;  /* 0x0000000000300947 */ /* 0x000fea0003800000 */
[----:B------:R-:W-:Y:S01]  /*a1e0*/  R2UR UR4, R0 ;  /* 0x00000000000472ca */ /* 0x000fe200000e0000 */
[----:B------:R-:W-:Y:S01]  /*a1f0*/  VOTEU.ANY UR5, UPT, PT ;  /* 0x0000000000057886 */ /* 0x000fe200038e0100 */
[----:B------:R-:W0:Y:S01]  /*a200*/  S2R R0, SR_LANEID ;  /* 0x0000000000007919 */ /* 0x000e220000000000 */
[----:B------:R-:W-:-:S10]  /*a210*/  UFLO.U32 UR5, UR5 ;  /* 0x00000005000572bd */ /* 0x000fd400080e0000 */
[----:B------:R-:W-:-:S06]  /*a220*/  ULOP3.LUT UR4, URZ, UR4, URZ, 0x33, !UPT ;  /* 0x00000004ff047292 */ /* 0x000fcc000f8e33ff */
[----:B------:R-:W-:-:S04]  /*a230*/  IMAD.U32 R2, RZ, RZ, UR4 ;  /* 0x00000004ff027e24 */ /* 0x000fc8000f8e00ff */
[----:B------:R-:W1:Y:S02]  /*a240*/  REDUX UR7, R2 ;  /* 0x00000000020773c4 */ /* 0x000e640000000000 */
[----:B------:R2:W-:Y:S01]  /*a250*/  UTCATOMSWS.AND URZ, UR4 ;  /* 0x0000000400ff79e3 */ /* 0x0005e20008000000 */
[----:B0-----:R-:W-:Y:S01]  /*a260*/  ISETP.EQ.U32.AND P0, PT, R0, UR5, PT ;  /* 0x0000000500007c0c */ /* 0x001fe2000bf02070 */
[----:B-1----:R-:W-:-:S12]  /*a270*/  IMAD.U32 R0, RZ, RZ, UR7 ;  /* 0x00000007ff007e24 */ /* 0x002fd8000f8e00ff */
[----:B------:R2:W-:Y:S01]  /*a280*/  @P0 ATOMS.AND RZ, [UR6], R0 ;  /* 0x00000000ffff098c */ /* 0x0005e2000a800006 */
[----:B------:R-:W-:Y:S05]  /*a290*/  BRA `(.L_x_22) ;  /* 0x0000000000147947 */ /* 0x000fea0003800000 */
.L_x_24:
[----:B------:R-:W-:-:S07]  /*a2a0*/  MOV R2, 0xa2c0 ;  /* 0x0000a2c000027802 */ /* 0x000fce0000000f00 */
[----:B------:R-:W-:Y:S05]  /*a2b0*/  CALL.REL.NOINC `($__internal_0_$__cuda_sm10x_tcgen05_guardrail_trap_col_being_dealloced_not_returned_by_alloc) ;  /* 0x0000000000447944 */ /* 0x000fea0003c00000 */
[----:B------:R-:W-:Y:S05]  /*a2c0*/  BRA `(.L_x_22) ;  /* 0x0000000000087947 */ /* 0x000fea0003800000 */
.L_x_23:
[----:B------:R-:W-:-:S07]  /*a2d0*/  MOV R2, 0xa2f0 ;  /* 0x0000a2f000027802 */ /* 0x000fce0000000f00 */
[----:B------:R-:W-:Y:S05]  /*a2e0*/  CALL.REL.NOINC `($__internal_2_$__cuda_sm10x_tcgen05_guardrail_trap_unallocated_columns_being_dealloced) ;  /* 0x0000000000507944 */ /* 0x000fea0003c00000 */
.L_x_22:
[----:B------:R-:W-:Y:S01]  /*a2f0*/  NOP ;  /* 0x0000000000007918 */ /* 0x000fe20000000000 */
[----:B--2---:R-:W-:Y:S05]  /*a300*/  EXIT ;  /* 0x000000000000794d */ /* 0x004fea0003800000 */
.L_x_8:
[----:B------:R-:W1:Y:S02]  /*a310*/  SYNCS.PHASECHK.TRANS64.TRYWAIT P2, [UR9+0x5000], RZ ;  /* 0x005000ffff0075a7 */ /* 0x000e640008041109 */
[----:B-1----:R-:W-:Y:S05]  /*a320*/  @!P2 BRA `(.L_x_8) ;  /* 0xfffffffc00f8a947 */ /* 0x002fea000383ffff */
[----:B------:R-:W-:Y:S05]  /*a330*/  BRA `(.L_x_7) ;  /* 0xffffff74009c7947 */ /* 0x000fea000383ffff */
.L_x_17:
[----:B------:R-:W1:Y:S02]  /*a340*/  SYNCS.PHASECHK.TRANS64.TRYWAIT P6, [UR9+0x7010], RZ ;  /* 0x007010ffff0075a7 */ /* 0x000e6400080c1109 */
[----:B-1----:R-:W-:Y:S05]  /*a350*/  @!P6 BRA `(.L_x_17) ;  /* 0xfffffffc00f8e947 */ /* 0x002fea000383ffff */
[----:B------:R-:W-:Y:S05]  /*a360*/  BRA `(.L_x_25) ;  /* 0xffffffb400987947 */ /* 0x000fea000383ffff */
.L_x_18:
[----:B------:R-:W1:Y:S02]  /*a370*/  SYNCS.PHASECHK.TRANS64.TRYWAIT P0, [UR23], R108 ;  /* 0x0000006cff0075a7 */ /* 0x000e640008001117 */
[----:B-1----:R-:W-:Y:S05]  /*a380*/  @!P0 BRA `(.L_x_18) ;  /* 0xfffffffc00f88947 */ /* 0x002fea000383ffff */
[----:B------:R-:W-:Y:S05]  /*a390*/  BRA `(.L_x_26) ;  /* 0xffffffd000707947 */ /* 0x000fea000383ffff */
.L_x_21:
[----:B------:R-:W0:Y:S02]  /*a3a0*/  SYNCS.PHASECHK.TRANS64.TRYWAIT P0, [UR23], R2 ;  /* 0x00000002ff0075a7 */ /* 0x000e240008001117 */
[----:B0-----:R-:W-:Y:S05]  /*a3b0*/  @!P0 BRA `(.L_x_21) ;  /* 0xfffffffc00f88947 */ /* 0x001fea000383ffff */
[----:B------:R-:W-:Y:S05]  /*a3c0*/  BRA `(.L_x_27) ;  /* 0xffffffe400f87947 */ /* 0x000fea000383ffff */
        .weak           $__internal_0_$__cuda_sm10x_tcgen05_guardrail_trap_col_being_dealloced_not_returned_by_alloc
        .type           $__internal_0_$__cuda_sm10x_tcgen05_guardrail_trap_col_being_dealloced_not_returned_by_alloc,@function
        .size           $__internal_0_$__cuda_sm10x_tcgen05_guardrail_trap_col_being_dealloced_not_returned_by_alloc,($__internal_1_$__cuda_sm10x_tcgen05_guardrail_trap_phase_invalid_during_alloc - $__internal_0_$__cuda_sm10x_tcgen05_guardrail_trap_col_being_dealloced_not_returned_by_alloc)
$__internal_0_$__cuda_sm10x_tcgen05_guardrail_trap_col_being_dealloced_not_returned_by_alloc:
[----:B------:R-:W-:Y:S05]  /*a3d0*/  BPT.TRAP 0x1 ;  /* 0x000000040000795c */ /* 0x000fea0000300000 */
[----:B------:R-:W-:-:S04]  /*a3e0*/  IMAD.MOV.U32 R3, RZ, RZ, 0x0 ;  /* 0x00000000ff037424 */ /* 0x000fc800078e00ff */
[----:B------:R-:W-:Y:S05]  /*a3f0*/  RET.REL.NODEC R2 `(attn_fwd) ;  /* 0xffffff5c02007950 */ /* 0x000fea0003c3ffff */
        .weak           $__internal_1_$__cuda_sm10x_tcgen05_guardrail_trap_phase_invalid_during_alloc
        .type           $__internal_1_$__cuda_sm10x_tcgen05_guardrail_trap_phase_invalid_during_alloc,@function
        .size           $__internal_1_$__cuda_sm10x_tcgen05_guardrail_trap_phase_invalid_during_alloc,($__internal_2_$__cuda_sm10x_tcgen05_guardrail_trap_unallocated_columns_being_dealloced - $__internal_1_$__cuda_sm10x_tcgen05_guardrail_trap_phase_invalid_during_alloc)
$__internal_1_$__cuda_sm10x_tcgen05_guardrail_trap_phase_invalid_during_alloc:
[----:B------:R-:W-:Y:S05]  /*a400*/  BPT.TRAP 0x1 ;  /* 0x000000040000795c */ /* 0x000fea0000300000 */
[----:B------:R-:W-:-:S04]  /*a410*/  IMAD.MOV.U32 R3, RZ, RZ, 0x0 ;  /* 0x00000000ff037424 */ /* 0x000fc800078e00ff */
[----:B------:R-:W-:Y:S05]  /*a420*/  RET.REL.NODEC R2 `(attn_fwd) ;  /* 0xffffff5802f47950 */ /* 0x000fea0003c3ffff */
        .weak           $__internal_2_$__cuda_sm10x_tcgen05_guardrail_trap_unallocated_columns_being_dealloced
        .type           $__internal_2_$__cuda_sm10x_tcgen05_guardrail_trap_unallocated_columns_being_dealloced,@function
        .size           $__internal_2_$__cuda_sm10x_tcgen05_guardrail_trap_unallocated_columns_being_dealloced,(.L_x_31 - $__internal_2_$__cuda_sm10x_tcgen05_guardrail_trap_unallocated_columns_being_dealloced)
$__internal_2_$__cuda_sm10x_tcgen05_guardrail_trap_unallocated_columns_being_dealloced:
[----:B------:R-:W-:Y:S05]  /*a430*/  BPT.TRAP 0x1 ;  /* 0x000000040000795c */ /* 0x000fea0000300000 */
[----:B------:R-:W-:-:S04]  /*a440*/  IMAD.MOV.U32 R3, RZ, RZ, 0x0 ;  /* 0x00000000ff037424 */ /* 0x000fc800078e00ff */
[----:B------:R-:W-:Y:S05]  /*a450*/  RET.REL.NODEC R2 `(attn_fwd) ;  /* 0xffffff5802e87950 */ /* 0x000fea0003c3ffff */
.L_x_28:
[----:B------:R-:W-:-:S00]  /*a460*/  BRA `(.L_x_28) ;  /* 0xfffffffc00fc7947 */ /* 0x000fc0000383ffff */
[----:B------:R-:W-:-:S00]  /*a470*/  NOP ;  /* 0x0000000000007918 */ /* 0x000fc00000000000 */
        /* <DEDUP_REMOVED lines=8> */
.L_x_31:


//--------------------- .nv.global.init           --------------------------
	.section	.nv.global.init,"aw",@progbits
.nv.global.init:
	.type		_$_str,@object
	.size		_$_str,(.L_3 - _$_str)
_$_str:
        /*0000*/ 	.byte	0x5f, 0x5f, 0x43, 0x55, 0x44, 0x41, 0x5f, 0x46, 0x54, 0x5a, 0x00
.L_3:


//--------------------- .nv.shared.attn_fwd       --------------------------
	.section	.nv.shared.attn_fwd,"aw",@nobits
	.sectionflags	@""
	.align	16
	.zero		1024


//--------------------- .nv.shared.reserved.0     --------------------------
	.section	.nv.shared.reserved.0,"aw",@nobits
	.align	8
	.weak		__nv_reservedSMEM_offset_0_alias
	.size		__nv_reservedSMEM_offset_0_alias, 0, 64
	.other		__nv_reservedSMEM_offset_0_alias,@"STO_CUDA_RESERVED_SHARED STV_DEFAULT"
__nv_reservedSMEM_offset_0_alias:
	.zero		0
.nv.shared.reserved.0:
	.zero		64
	.weak		__nv_reservedSMEM_allocation_phase
	.type		__nv_reservedSMEM_allocation_phase,@object
	.size		__nv_reservedSMEM_allocation_phase,(.L_0 - __nv_reservedSMEM_allocation_phase)
__nv_reservedSMEM_allocation_phase:
	.zero		1
.L_0:
	.zero		7
	.weak		__nv_reservedSMEM_devtool_atexit_pc
	.type		__nv_reservedSMEM_devtool_atexit_pc,@object
	.size		__nv_reservedSMEM_devtool_atexit_pc,(__nv_reservedSMEM_allocation_mask - __nv_reservedSMEM_devtool_atexit_pc)
__nv_reservedSMEM_devtool_atexit_pc:
	.zero		8
	.weak		__nv_reservedSMEM_allocation_mask
	.type		__nv_reservedSMEM_allocation_mask,@object
	.size		__nv_reservedSMEM_allocation_mask,(.L_2 - __nv_reservedSMEM_allocation_mask)
__nv_reservedSMEM_allocation_mask:
	.zero		4
.L_2:


//--------------------- .nv.constant0.attn_fwd    --------------------------
	.section	.nv.constant0.attn_fwd,"a",@progbits
	.sectionflags	@""
	.align	4
.nv.constant0.attn_fwd:
	.zero		1032


//--------------------- SYMBOLS --------------------------

	.type		.nv.reservedSmem.offset0,@object
	.size		.nv.reservedSmem.offset0,0x4
	.type		.nv.reservedSmem.cap,@object
	.size		.nv.reservedSmem.cap,0x4
